	.headerflags	@"EF_CUDA_TEXMODE_UNIFIED EF_CUDA_64BIT_ADDRESS EF_CUDA_ACCELERATORS EF_CUDA_SM90 EF_CUDA_VIRTUAL_SM(EF_CUDA_SM90)"
	.elftype	@"ET_EXEC"


//--------------------- .nv.info                  --------------------------
	.section	.nv.info,"",@"SHT_CUDA_INFO"
	.align	4


	//----- nvinfo : EIATTR_REGCOUNT
	.align		4
        /*0000*/ 	.byte	0x04, 0x2f
        /*0002*/ 	.short	(.L_1 - .L_0)
	.align		4
.L_0:
        /*0004*/ 	.word	index@(triton_poi_fused_avg_pool2d_8)
        /*0008*/ 	.word	0x00000038


	//----- nvinfo : EIATTR_MIN_STACK_SIZE
	.align		4
.L_1:
        /*000c*/ 	.byte	0x04, 0x12
        /*000e*/ 	.short	(.L_3 - .L_2)
	.align		4
.L_2:
        /*0010*/ 	.word	index@(triton_poi_fused_avg_pool2d_8)
        /*0014*/ 	.word	0x00000000


	//----- nvinfo : EIATTR_FRAME_SIZE
	.align		4
.L_3:
        /*0018*/ 	.byte	0x04, 0x11
        /*001a*/ 	.short	(.L_5 - .L_4)
	.align		4
.L_4:
        /*001c*/ 	.word	index@(triton_poi_fused_avg_pool2d_8)
        /*0020*/ 	.word	0x00000000


	//----- nvinfo : EIATTR_MIN_STACK_SIZE
	.align		4
.L_5:
        /*0024*/ 	.byte	0x04, 0x12
        /*0026*/ 	.short	(.L_7 - .L_6)
	.align		4
.L_6:
        /*0028*/ 	.word	index@(triton_poi_fused_avg_pool2d_8)
        /*002c*/ 	.word	0x00000000
.L_7:


//--------------------- .nv.info.triton_poi_fused_avg_pool2d_8 --------------------------
	.section	.nv.info.triton_poi_fused_avg_pool2d_8,"",@"SHT_CUDA_INFO"
	.sectionflags	@""
	.align	4


	//----- nvinfo : EIATTR_CUDA_API_VERSION
	.align		4
        /*0000*/ 	.byte	0x04, 0x37
        /*0002*/ 	.short	(.L_9 - .L_8)
.L_8:
        /*0004*/ 	.word	0x0000007c


	//----- nvinfo : EIATTR_KPARAM_INFO
	.align		4
.L_9:
        /*0008*/ 	.byte	0x04, 0x17
        /*000a*/ 	.short	(.L_11 - .L_10)
.L_10:
        /*000c*/ 	.word	0x00000000
        /*0010*/ 	.short	0x0003
        /*0012*/ 	.short	0x0014
        /*0014*/ 	.byte	0x00, 0xf0, 0x11, 0x00


	//----- nvinfo : EIATTR_KPARAM_INFO
	.align		4
.L_11:
        /*0018*/ 	.byte	0x04, 0x17
        /*001a*/ 	.short	(.L_13 - .L_12)
.L_12:
        /*001c*/ 	.word	0x00000000
        /*0020*/ 	.short	0x0002
        /*0022*/ 	.short	0x0010
        /*0024*/ 	.byte	0x00, 0xf0, 0x11, 0x00


	//----- nvinfo : EIATTR_KPARAM_INFO
	.align		4
.L_13:
        /*0028*/ 	.byte	0x04, 0x17
        /*002a*/ 	.short	(.L_15 - .L_14)
.L_14:
        /*002c*/ 	.word	0x00000000
        /*0030*/ 	.short	0x0001
        /*0032*/ 	.short	0x0008
        /*0034*/ 	.byte	0x00, 0xf4, 0x21, 0x00


	//----- nvinfo : EIATTR_KPARAM_INFO
	.align		4
.L_15:
        /*0038*/ 	.byte	0x04, 0x17
        /*003a*/ 	.short	(.L_17 - .L_16)
.L_16:
        /*003c*/ 	.word	0x00000000
        /*0040*/ 	.short	0x0000
        /*0042*/ 	.short	0x0000
        /*0044*/ 	.byte	0x00, 0xf4, 0x21, 0x00


	//----- nvinfo : EIATTR_SPARSE_MMA_MASK
	.align		4
.L_17:
        /*0048*/ 	.byte	0x03, 0x50
        /*004a*/ 	.short	0x0000


	//----- nvinfo : EIATTR_MAXREG_COUNT
	.align		4
        /*004c*/ 	.byte	0x03, 0x1b
        /*004e*/ 	.short	0x00ff


	//----- nvinfo : EIATTR_EXIT_INSTR_OFFSETS
	.align		4
        /*0050*/ 	.byte	0x04, 0x1c
        /*0052*/ 	.short	(.L_19 - .L_18)


	//   ....[0]....
.L_18:
        /*0054*/ 	.word	0x000028e0


	//   ....[1]....
        /*0058*/ 	.word	0x00002900


	//----- nvinfo : EIATTR_REQNTID
	.align		4
.L_19:
        /*005c*/ 	.byte	0x04, 0x10
        /*005e*/ 	.short	(.L_21 - .L_20)
.L_20:
        /*0060*/ 	.word	0x00000080
        /*0064*/ 	.word	0x00000001
        /*0068*/ 	.word	0x00000001


	//----- nvinfo : EIATTR_CBANK_PARAM_SIZE
	.align		4
.L_21:
        /*006c*/ 	.byte	0x03, 0x19
        /*006e*/ 	.short	0x0018


	//----- nvinfo : EIATTR_PARAM_CBANK
	.align		4
        /*0070*/ 	.byte	0x04, 0x0a
        /*0072*/ 	.short	(.L_23 - .L_22)
	.align		4
.L_22:
        /*0074*/ 	.word	index@(.nv.constant0.triton_poi_fused_avg_pool2d_8)
        /*0078*/ 	.short	0x0210
        /*007a*/ 	.short	0x0018


	//----- nvinfo : EIATTR_SW_WAR
	.align		4
.L_23:
        /*007c*/ 	.byte	0x04, 0x36
        /*007e*/ 	.short	(.L_25 - .L_24)
.L_24:
        /*0080*/ 	.word	0x00000008
.L_25:


//--------------------- .nv.callgraph             --------------------------
	.section	.nv.callgraph,"",@"SHT_CUDA_CALLGRAPH"
	.align	4
	.sectionentsize	8
	.align		4
        /*0000*/ 	.word	0x00000000
	.align		4
        /*0004*/ 	.word	0xffffffff
	.align		4
        /*0008*/ 	.word	0x00000000
	.align		4
        /*000c*/ 	.word	0xfffffffe
	.align		4
        /*0010*/ 	.word	0x00000000
	.align		4
        /*0014*/ 	.word	0xfffffffd
	.align		4
        /*0018*/ 	.word	0x00000000
	.align		4
        /*001c*/ 	.word	0xfffffffc


//--------------------- .text.triton_poi_fused_avg_pool2d_8 --------------------------
	.section	.text.triton_poi_fused_avg_pool2d_8,"ax",@progbits
	.align	128
        .global         triton_poi_fused_avg_pool2d_8
        .type           triton_poi_fused_avg_pool2d_8,@function
        .size           triton_poi_fused_avg_pool2d_8,(.L_x_1 - triton_poi_fused_avg_pool2d_8)
        .other          triton_poi_fused_avg_pool2d_8,@"STO_CUDA_ENTRY STV_DEFAULT"
triton_poi_fused_avg_pool2d_8:
.text.triton_poi_fused_avg_pool2d_8:
[----:B------:R-:W0:Y:S01]  /*0000*/  LDC R1, c[0x0][0x28] ;  /* 0x00000a00ff017b82 */ /* 0x000e220000000800 */
[----:B------:R-:W1:Y:S07]  /*0010*/  S2R R0, SR_TID.X ;  /* 0x0000000000007919 */ /* 0x000e6e0000002100 */
[----:B------:R-:W2:Y:S01]  /*0020*/  LDC.64 R26, c[0x0][0x210] ;  /* 0x00008400ff1a7b82 */ /* 0x000ea20000000a00 */
[----:B------:R-:W-:Y:S01]  /*0030*/  CS2R R44, SRZ ;  /* 0x00000000002c7805 */ /* 0x000fe2000001ff00 */
[----:B------:R-:W-:Y:S01]  /*0040*/  ULDC.64 UR4, c[0x0][0x208] ;  /* 0x0000820000047ab9 */ /* 0x000fe20000000a00 */
[----:B------:R-:W3:Y:S01]  /*0050*/  S2R R5, SR_CTAID.X ;  /* 0x0000000000057919 */ /* 0x000ee20000002500 */
[----:B------:R-:W4:Y:S01]  /*0060*/  S2R R24, SR_CTAID.Y ;  /* 0x0000000000187919 */ /* 0x000f220000002600 */
[----:B-1----:R-:W-:-:S02]  /*0070*/  SHF.R.U32.HI R3, RZ, 0x6, R0 ;  /* 0x00000006ff037819 */ /* 0x002fc40000011600 */
[----:B------:R-:W-:Y:S02]  /*0080*/  LOP3.LUT R0, R0, 0x3f, RZ, 0xc0, !PT ;  /* 0x0000003f00007812 */ /* 0x000fe400078ec0ff */
[----:B---3--:R-:W-:Y:S02]  /*0090*/  SHF.R.S32.HI R2, RZ, 0x19, R5 ;  /* 0x00000019ff027819 */ /* 0x008fe40000011405 */
[----:B------:R-:W-:Y:S01]  /*00a0*/  SGXT.U32 R3, R3, 0x1 ;  /* 0x000000010303781a */ /* 0x000fe20000000000 */
[----:B------:R-:W-:Y:S01]  /*00b0*/  IMAD R0, R5, 0x40, R0 ;  /* 0x0000004005007824 */ /* 0x000fe200078e0200 */
[----:B----4-:R-:W-:Y:S02]  /*00c0*/  SHF.L.U32 R8, R24, 0x4, RZ ;  /* 0x0000000418087819 */ /* 0x010fe400000006ff */
[----:B------:R-:W-:Y:S02]  /*00d0*/  SGXT R5, R2, 0x1 ;  /* 0x000000010205781a */ /* 0x000fe40000000200 */
[----:B------:R-:W-:-:S02]  /*00e0*/  LOP3.LUT R8, R8, R3, RZ, 0xfc, !PT ;  /* 0x0000000308087212 */ /* 0x000fc400078efcff */
[----:B------:R-:W-:-:S03]  /*00f0*/  LEA.HI R5, R5, R0, RZ, 0x4 ;  /* 0x0000000005057211 */ /* 0x000fc600078f20ff */
[----:B------:R-:W-:Y:S01]  /*0100*/  IMAD.HI R2, R8, 0x55555556, RZ ;  /* 0x5555555608027827 */ /* 0x000fe200078e02ff */
[----:B------:R-:W-:Y:S02]  /*0110*/  LOP3.LUT R7, R5, 0xfffffff0, RZ, 0xc0, !PT ;  /* 0xfffffff005077812 */ /* 0x000fe400078ec0ff */
[----:B------:R-:W-:Y:S02]  /*0120*/  SHF.R.S32.HI R11, RZ, 0x4, R5 ;  /* 0x00000004ff0b7819 */ /* 0x000fe40000011405 */
[----:B------:R-:W-:Y:S02]  /*0130*/  LEA.HI R3, R2, R2, RZ, 0x1 ;  /* 0x0000000202037211 */ /* 0x000fe400078f08ff */
[----:B------:R-:W-:Y:S01]  /*0140*/  IADD3 R4, R0, -R7, RZ ;  /* 0x8000000700047210 */ /* 0x000fe20007ffe0ff */
[----:B------:R-:W-:Y:S02]  /*0150*/  VIADD R7, R0, 0xfffffff0 ;  /* 0xfffffff000077836 */ /* 0x000fe40000000000 */
[----:B------:R-:W-:Y:S01]  /*0160*/  IMAD R2, R3, -0x3, R8 ;  /* 0xfffffffd03027824 */ /* 0x000fe200078e0208 */
[----:B------:R-:W-:-:S02]  /*0170*/  SHF.L.U32 R6, R4, 0x1, RZ ;  /* 0x0000000104067819 */ /* 0x000fc400000006ff */
[----:B------:R-:W-:Y:S01]  /*0180*/  ISETP.GT.AND P0, PT, R4, RZ, PT ;  /* 0x000000ff0400720c */ /* 0x000fe20003f04270 */
[----:B------:R-:W-:Y:S02]  /*0190*/  IMAD R2, R3, 0x23, R2 ;  /* 0x0000002303027824 */ /* 0x000fe400078e0202 */
[----:B------:R-:W-:Y:S01]  /*01a0*/  IMAD R48, R11, 0x40, R6 ;  /* 0x000000400b307824 */ /* 0x000fe200078e0206 */
[----:B------:R-:W-:Y:S02]  /*01b0*/  ISETP.LT.U32.AND P4, PT, R7, 0xf0, P0 ;  /* 0x000000f00700780c */ /* 0x000fe40000781070 */
[----:B------:R-:W-:Y:S01]  /*01c0*/  SHF.L.U32 R49, R2, 0xa, RZ ;  /* 0x0000000a02317819 */ /* 0x000fe200000006ff */
[----:B------:R-:W-:Y:S01]  /*01d0*/  VIADD R47, R48, 0xffffffdf ;  /* 0xffffffdf302f7836 */ /* 0x000fe20000000000 */
[C---:B------:R-:W-:Y:S02]  /*01e0*/  ISETP.LT.AND P6, PT, R8.reuse, 0xc, P4 ;  /* 0x0000000c0800780c */ /* 0x040fe400027c1270 */
[----:B------:R-:W-:-:S02]  /*01f0*/  LOP3.LUT R3, R8, 0x2, RZ, 0xfc, !PT ;  /* 0x0000000208037812 */ /* 0x000fc400078efcff */
[----:B------:R-:W-:-:S03]  /*0200*/  IADD3 R13, R49, R47, RZ ;  /* 0x0000002f310d7210 */ /* 0x000fc60007ffe0ff */
[----:B------:R-:W-:-:S04]  /*0210*/  IMAD.HI R2, R3, 0x55555556, RZ ;  /* 0x5555555603027827 */ /* 0x000fc800078e02ff */
[----:B--2---:R-:W-:Y:S01]  /*0220*/  IMAD.WIDE R12, R13, 0x4, R26 ;  /* 0x000000040d0c7825 */ /* 0x004fe200078e021a */
[----:B------:R-:W-:Y:S02]  /*0230*/  ISETP.GT.AND P1, PT, R4, -0x1, PT ;  /* 0xffffffff0400780c */ /* 0x000fe40003f24270 */
[----:B------:R-:W-:Y:S01]  /*0240*/  LEA.HI R2, R2, R2, RZ, 0x1 ;  /* 0x0000000202027211 */ /* 0x000fe200078f08ff */
[----:B------:R-:W-:Y:S01]  /*0250*/  VIADD R5, R0, 0xfffffff0 ;  /* 0xfffffff000057836 */ /* 0x000fe20000000000 */
[----:B------:R1:W2:Y:S01]  /*0260*/  @P6 LDG.E.EL R45, desc[UR4][R12.64] ;  /* 0x000000040c2d6981 */ /* 0x0002a2000c2e1900 */
[----:B------:R-:W-:Y:S01]  /*0270*/  ISETP.LT.AND P3, PT, R3, 0xc, P4 ;  /* 0x0000000c0300780c */ /* 0x000fe20002761270 */
[----:B------:R-:W-:Y:S01]  /*0280*/  VIADD R20, R48, 0xffffffe1 ;  /* 0xffffffe130147836 */ /* 0x000fe20000000000 */
[----:B------:R-:W-:Y:S01]  /*0290*/  IADD3 R28, R48, -0x20, RZ ;  /* 0xffffffe0301c7810 */ /* 0x000fe20007ffe0ff */
[----:B------:R-:W-:Y:S01]  /*02a0*/  HFMA2.MMA R46, -RZ, RZ, 0, 0 ;  /* 0x00000000ff2e7435 */ /* 0x000fe200000001ff */
[----:B------:R-:W-:Y:S01]  /*02b0*/  ISETP.LT.U32.AND P5, PT, R5, 0xf0, P1 ;  /* 0x000000f00500780c */ /* 0x000fe20000fa1070 */
[----:B------:R-:W-:Y:S01]  /*02c0*/  IMAD R5, R2, -0x3, R3 ;  /* 0xfffffffd02057824 */ /* 0x000fe200078e0203 */
[----:B------:R-:W-:Y:S01]  /*02d0*/  IADD3 R17, R49, R20, RZ ;  /* 0x0000001431117210 */ /* 0x000fe20007ffe0ff */
[----:B------:R-:W-:Y:S01]  /*02e0*/  IMAD.IADD R15, R49, 0x1, R28 ;  /* 0x00000001310f7824 */ /* 0x000fe200078e021c */
[----:B------:R-:W-:Y:S01]  /*02f0*/  ISETP.LT.AND P2, PT, R8, 0xc, P5 ;  /* 0x0000000c0800780c */ /* 0x000fe20002f41270 */
[----:B------:R-:W-:Y:S01]  /*0300*/  IMAD R5, R2, 0x23, R5 ;  /* 0x0000002302057824 */ /* 0x000fe200078e0205 */
[----:B------:R-:W-:Y:S01]  /*0310*/  MOV R21, RZ ;  /* 0x000000ff00157202 */ /* 0x000fe20000000f00 */
[----:B------:R-:W-:-:S02]  /*0320*/  IMAD.MOV.U32 R50, RZ, RZ, RZ ;  /* 0x000000ffff327224 */ /* 0x000fc400078e00ff */
[----:B------:R-:W-:Y:S01]  /*0330*/  IMAD.WIDE R14, R15, 0x4, R26 ;  /* 0x000000040f0e7825 */ /* 0x000fe200078e021a */
[----:B------:R-:W-:-:S03]  /*0340*/  SHF.L.U32 R30, R5, 0xa, RZ ;  /* 0x0000000a051e7819 */ /* 0x000fc600000006ff */
[----:B------:R-:W-:-:S04]  /*0350*/  IMAD.WIDE R16, R17, 0x4, R26 ;  /* 0x0000000411107825 */ /* 0x000fc800078e021a */
[----:B-1----:R-:W-:Y:S01]  /*0360*/  IMAD.IADD R13, R47, 0x1, R30 ;  /* 0x000000012f0d7824 */ /* 0x002fe200078e021e */
[----:B------:R1:W3:Y:S03]  /*0370*/  @P2 LDG.E.EL R46, desc[UR4][R14.64] ;  /* 0x000000040e2e2981 */ /* 0x0002e6000c2e1900 */
[----:B------:R-:W-:Y:S01]  /*0380*/  IMAD.WIDE R12, R13, 0x4, R26 ;  /* 0x000000040d0c7825 */ /* 0x000fe200078e021a */
[----:B------:R4:W5:Y:S04]  /*0390*/  @P2 LDG.E.EL R50, desc[UR4][R16.64] ;  /* 0x0000000410322981 */ /* 0x000968000c2e1900 */
[----:B------:R4:W5:Y:S01]  /*03a0*/  @P3 LDG.E.EL R21, desc[UR4][R12.64] ;  /* 0x000000040c153981 */ /* 0x000962000c2e1900 */
[----:B------:R-:W-:Y:S01]  /*03b0*/  IMAD.IADD R5, R30, 0x1, R28 ;  /* 0x000000011e057824 */ /* 0x000fe200078e021c */
[----:B------:R-:W-:Y:S01]  /*03c0*/  IADD3 R7, R30, R20, RZ ;  /* 0x000000141e077210 */ /* 0x000fe20007ffe0ff */
[----:B------:R-:W-:Y:S01]  /*03d0*/  IMAD.MOV.U32 R32, RZ, RZ, RZ ;  /* 0x000000ffff207224 */ /* 0x000fe200078e00ff */
[----:B------:R-:W-:Y:S01]  /*03e0*/  CS2R R18, SRZ ;  /* 0x0000000000127805 */ /* 0x000fe2000001ff00 */
[----:B-1----:R-:W-:Y:S01]  /*03f0*/  IMAD.WIDE R14, R5, 0x4, R26 ;  /* 0x00000004050e7825 */ /* 0x002fe200078e021a */
[----:B------:R-:W-:-:S03]  /*0400*/  LOP3.LUT R5, R8, 0x4, RZ, 0xfc, !PT ;  /* 0x0000000408057812 */ /* 0x000fc600078efcff */
[----:B----4-:R-:W-:-:S04]  /*0410*/  IMAD.WIDE R16, R7, 0x4, R26 ;  /* 0x0000000407107825 */ /* 0x010fc800078e021a */
[----:B------:R-:W-:-:S05]  /*0420*/  IMAD.HI R2, R5, 0x55555556, RZ ;  /* 0x5555555605027827 */ /* 0x000fca00078e02ff */
[----:B------:R-:W-:-:S05]  /*0430*/  LEA.HI R2, R2, R2, RZ, 0x1 ;  /* 0x0000000202027211 */ /* 0x000fca00078f08ff */
[----:B------:R-:W-:-:S04]  /*0440*/  IMAD R7, R2, -0x3, R5 ;  /* 0xfffffffd02077824 */ /* 0x000fc800078e0205 */
[----:B------:R-:W-:Y:S01]  /*0450*/  IMAD R7, R2, 0x23, R7 ;  /* 0x0000002302077824 */ /* 0x000fe200078e0207 */
[----:B------:R-:W-:-:S04]  /*0460*/  HFMA2.MMA R52, -RZ, RZ, 0, 0 ;  /* 0x00000000ff347435 */ /* 0x000fc800000001ff */
[----:B------:R-:W-:-:S04]  /*0470*/  SHF.L.U32 R51, R7, 0xa, RZ ;  /* 0x0000000a07337819 */ /* 0x000fc800000006ff */
[----:B0-----:R-:W-:Y:S01]  /*0480*/  IADD3 R13, R51, R28, RZ ;  /* 0x0000001c330d7210 */ /* 0x001fe20007ffe0ff */
[----:B------:R-:W-:Y:S01]  /*0490*/  IMAD.IADD R7, R47, 0x1, R51 ;  /* 0x000000012f077824 */ /* 0x000fe200078e0233 */
[----:B------:R-:W-:-:S03]  /*04a0*/  CS2R R34, SRZ ;  /* 0x0000000000227805 */ /* 0x000fc6000001ff00 */
[----:B------:R-:W-:Y:S01]  /*04b0*/  IMAD.WIDE R12, R13, 0x4, R26 ;  /* 0x000000040d0c7825 */ /* 0x000fe200078e021a */
[----:B--2---:R-:W-:Y:S02]  /*04c0*/  SEL R45, R45, RZ, P6 ;  /* 0x000000ff2d2d7207 */ /* 0x004fe40003000000 */
[----:B------:R-:W-:-:S13]  /*04d0*/  ISETP.LT.AND P6, PT, R3, 0xc, P5 ;  /* 0x0000000c0300780c */ /* 0x000fda0002fc1270 */
[----:B------:R0:W2:Y:S04]  /*04e0*/  @P6 LDG.E.EL R32, desc[UR4][R14.64] ;  /* 0x000000040e206981 */ /* 0x0000a8000c2e1900 */
[----:B------:R1:W4:Y:S01]  /*04f0*/  @P6 LDG.E.EL R19, desc[UR4][R16.64] ;  /* 0x0000000410136981 */ /* 0x000322000c2e1900 */
[----:B---3--:R-:W-:Y:S01]  /*0500*/  SEL R46, R46, RZ, P2 ;  /* 0x000000ff2e2e7207 */ /* 0x008fe20001000000 */
[----:B0-----:R-:W-:Y:S01]  /*0510*/  IMAD.IADD R15, R51, 0x1, R20 ;  /* 0x00000001330f7824 */ /* 0x001fe200078e0214 */
[----:B-----5:R-:W-:Y:S02]  /*0520*/  SEL R50, R50, RZ, P2 ;  /* 0x000000ff32327207 */ /* 0x020fe40001000000 */
[----:B------:R-:W-:Y:S02]  /*0530*/  ISETP.LT.AND P2, PT, R5, 0xc, P4 ;  /* 0x0000000c0500780c */ /* 0x000fe40002741270 */
[----:B------:R-:W-:Y:S01]  /*0540*/  SEL R21, R21, RZ, P3 ;  /* 0x000000ff15157207 */ /* 0x000fe20001800000 */
[----:B-1----:R-:W-:Y:S01]  /*0550*/  IMAD.WIDE R16, R7, 0x4, R26 ;  /* 0x0000000407107825 */ /* 0x002fe200078e021a */
[----:B------:R-:W-:-:S03]  /*0560*/  ISETP.LT.AND P3, PT, R5, 0xc, P5 ;  /* 0x0000000c0500780c */ /* 0x000fc60002f61270 */
[----:B------:R-:W-:-:S06]  /*0570*/  IMAD.WIDE R14, R15, 0x4, R26 ;  /* 0x000000040f0e7825 */ /* 0x000fcc00078e021a */
[----:B------:R-:W3:Y:S04]  /*0580*/  @P2 LDG.E.EL R35, desc[UR4][R16.64] ;  /* 0x0000000410232981 */ /* 0x000ee8000c2e1900 */
[----:B------:R0:W5:Y:S04]  /*0590*/  @P3 LDG.E.EL R52, desc[UR4][R12.64] ;  /* 0x000000040c343981 */ /* 0x000168000c2e1900 */
[----:B------:R-:W5:Y:S01]  /*05a0*/  @P3 LDG.E.EL R18, desc[UR4][R14.64] ;  /* 0x000000040e123981 */ /* 0x000f62000c2e1900 */
[----:B------:R-:W-:Y:S01]  /*05b0*/  LOP3.LUT R2, R8, 0x6, RZ, 0xfc, !PT ;  /* 0x0000000608027812 */ /* 0x000fe200078efcff */
[----:B------:R-:W-:-:S04]  /*05c0*/  IMAD.MOV.U32 R29, RZ, RZ, RZ ;  /* 0x000000ffff1d7224 */ /* 0x000fc800078e00ff */
[----:B------:R-:W-:-:S05]  /*05d0*/  IMAD.HI R7, R2, 0x55555556, RZ ;  /* 0x5555555602077827 */ /* 0x000fca00078e02ff */
[----:B------:R-:W-:-:S05]  /*05e0*/  LEA.HI R7, R7, R7, RZ, 0x1 ;  /* 0x0000000707077211 */ /* 0x000fca00078f08ff */
[----:B------:R-:W-:-:S04]  /*05f0*/  IMAD R10, R7, -0x3, R2 ;  /* 0xfffffffd070a7824 */ /* 0x000fc800078e0202 */
[----:B------:R-:W-:-:S04]  /*0600*/  IMAD R10, R7, 0x23, R10 ;  /* 0x00000023070a7824 */ /* 0x000fc800078e020a */
[----:B------:R-:W-:Y:S01]  /*0610*/  IMAD.SHL.U32 R31, R10, 0x400, RZ ;  /* 0x000004000a1f7824 */ /* 0x000fe200078e00ff */
[----:B------:R-:W-:-:S04]  /*0620*/  LOP3.LUT R9, R8, 0x8, RZ, 0xfc, !PT ;  /* 0x0000000808097812 */ /* 0x000fc800078efcff */
[----:B0-----:R-:W-:Y:S01]  /*0630*/  IADD3 R13, R47, R31, RZ ;  /* 0x0000001f2f0d7210 */ /* 0x001fe20007ffe0ff */
[----:B------:R-:W-:-:S04]  /*0640*/  IMAD.HI R7, R9, 0x55555556, RZ ;  /* 0x5555555609077827 */ /* 0x000fc800078e02ff */
[----:B------:R-:W-:Y:S01]  /*0650*/  IMAD.WIDE R12, R13, 0x4, R26 ;  /* 0x000000040d0c7825 */ /* 0x000fe200078e021a */
[----:B------:R-:W-:-:S05]  /*0660*/  LEA.HI R10, R7, R7, RZ, 0x1 ;  /* 0x00000007070a7211 */ /* 0x000fca00078f08ff */
[----:B------:R-:W-:-:S04]  /*0670*/  IMAD R7, R10, -0x3, R9 ;  /* 0xfffffffd0a077824 */ /* 0x000fc800078e0209 */
[----:B------:R-:W-:-:S05]  /*0680*/  IMAD R7, R10, 0x23, R7 ;  /* 0x000000230a077824 */ /* 0x000fca00078e0207 */
[----:B------:R-:W-:Y:S02]  /*0690*/  SHF.L.U32 R33, R7, 0xa, RZ ;  /* 0x0000000a07217819 */ /* 0x000fe400000006ff */
[----:B------:R-:W-:Y:S02]  /*06a0*/  CS2R R40, SRZ ;  /* 0x0000000000287805 */ /* 0x000fe4000001ff00 */
[----:B------:R-:W-:Y:S01]  /*06b0*/  IADD3 R17, R31, R20, RZ ;  /* 0x000000141f117210 */ /* 0x000fe20007ffe0ff */
[----:B------:R-:W-:Y:S02]  /*06c0*/  IMAD.IADD R23, R47, 0x1, R33 ;  /* 0x000000012f177824 */ /* 0x000fe400078e0221 */
[----:B------:R-:W-:Y:S02]  /*06d0*/  IMAD.IADD R7, R31, 0x1, R28 ;  /* 0x000000011f077824 */ /* 0x000fe400078e021c */
[----:B------:R-:W-:-:S04]  /*06e0*/  IMAD.WIDE R22, R23, 0x4, R26 ;  /* 0x0000000417167825 */ /* 0x000fc800078e021a */
[----:B------:R-:W-:Y:S01]  /*06f0*/  IMAD.WIDE R16, R17, 0x4, R26 ;  /* 0x0000000411107825 */ /* 0x000fe200078e021a */
[----:B--2---:R-:W-:Y:S02]  /*0700*/  SEL R32, R32, RZ, P6 ;  /* 0x000000ff20207207 */ /* 0x004fe40003000000 */
[----:B----4-:R-:W-:Y:S02]  /*0710*/  SEL R19, R19, RZ, P6 ;  /* 0x000000ff13137207 */ /* 0x010fe40003000000 */
[----:B------:R-:W-:-:S13]  /*0720*/  ISETP.LT.AND P6, PT, R2, 0xc, P4 ;  /* 0x0000000c0200780c */ /* 0x000fda00027c1270 */
[----:B------:R0:W2:Y:S01]  /*0730*/  @P6 LDG.E.EL R29, desc[UR4][R12.64] ;  /* 0x000000040c1d6981 */ /* 0x0000a2000c2e1900 */
[----:B---3--:R-:W-:Y:S02]  /*0740*/  SEL R35, R35, RZ, P2 ;  /* 0x000000ff23237207 */ /* 0x008fe40001000000 */
[----:B------:R-:W-:Y:S01]  /*0750*/  ISETP.LT.AND P2, PT, R2, 0xc, P5 ;  /* 0x0000000c0200780c */ /* 0x000fe20002f41270 */
[----:B0-----:R-:W-:Y:S01]  /*0760*/  IMAD.WIDE R12, R7, 0x4, R26 ;  /* 0x00000004070c7825 */ /* 0x001fe200078e021a */
[----:B-----5:R-:W-:Y:S02]  /*0770*/  SEL R52, R52, RZ, P3 ;  /* 0x000000ff34347207 */ /* 0x020fe40001800000 */
[----:B------:R-:W-:Y:S02]  /*0780*/  SEL R18, R18, RZ, P3 ;  /* 0x000000ff12127207 */ /* 0x000fe40001800000 */
[----:B------:R-:W-:-:S07]  /*0790*/  ISETP.LT.AND P3, PT, R9, 0xc, P4 ;  /* 0x0000000c0900780c */ /* 0x000fce0002761270 */
[----:B------:R0:W3:Y:S04]  /*07a0*/  @P2 LDG.E.EL R34, desc[UR4][R12.64] ;  /* 0x000000040c222981 */ /* 0x0000e8000c2e1900 */
[----:B------:R1:W4:Y:S04]  /*07b0*/  @P2 LDG.E.EL R44, desc[UR4][R16.64] ;  /* 0x00000004102c2981 */ /* 0x000328000c2e1900 */
[----:B------:R5:W4:Y:S01]  /*07c0*/  @P3 LDG.E.EL R40, desc[UR4][R22.64] ;  /* 0x0000000416283981 */ /* 0x000b22000c2e1900 */
[----:B------:R-:W-:Y:S02]  /*07d0*/  IADD3 R7, R33, R20, RZ ;  /* 0x0000001421077210 */ /* 0x000fe40007ffe0ff */
[----:B------:R-:W-:-:S02]  /*07e0*/  CS2R R36, SRZ ;  /* 0x0000000000247805 */ /* 0x000fc4000001ff00 */
[----:B------:R-:W-:Y:S01]  /*07f0*/  IADD3 R15, R33, R28, RZ ;  /* 0x0000001c210f7210 */ /* 0x000fe20007ffe0ff */
[----:B0-----:R-:W-:Y:S01]  /*0800*/  IMAD.WIDE R12, R7, 0x4, R26 ;  /* 0x00000004070c7825 */ /* 0x001fe200078e021a */
[----:B------:R-:W-:-:S03]  /*0810*/  LOP3.LUT R7, R8, 0xa, RZ, 0xfc, !PT ;  /* 0x0000000a08077812 */ /* 0x000fc600078efcff */
[----:B------:R-:W-:-:S04]  /*0820*/  IMAD.WIDE R14, R15, 0x4, R26 ;  /* 0x000000040f0e7825 */ /* 0x000fc800078e021a */
[----:B------:R-:W-:-:S05]  /*0830*/  IMAD.HI R10, R7, 0x55555556, RZ ;  /* 0x55555556070a7827 */ /* 0x000fca00078e02ff */
[----:B------:R-:W-:Y:S02]  /*0840*/  LEA.HI R10, R10, R10, RZ, 0x1 ;  /* 0x0000000a0a0a7211 */ /* 0x000fe400078f08ff */
[----:B-1----:R-:W-:-:S03]  /*0850*/  LOP3.LUT R17, R8, 0xc, RZ, 0xfc, !PT ;  /* 0x0000000c08117812 */ /* 0x002fc600078efcff */
[----:B-----5:R-:W-:-:S04]  /*0860*/  IMAD R23, R10, -0x3, R7 ;  /* 0xfffffffd0a177824 */ /* 0x020fc800078e0207 */
[----:B------:R-:W-:Y:S02]  /*0870*/  IMAD R23, R10, 0x23, R23 ;  /* 0x000000230a177824 */ /* 0x000fe400078e0217 */
[----:B------:R-:W-:-:S05]  /*0880*/  IMAD.HI R10, R17, 0x55555556, RZ ;  /* 0x55555556110a7827 */ /* 0x000fca00078e02ff */
[----:B------:R-:W-:Y:S01]  /*0890*/  LEA.HI R10, R10, R10, RZ, 0x1 ;  /* 0x0000000a0a0a7211 */ /* 0x000fe200078f08ff */
[----:B------:R-:W-:Y:S01]  /*08a0*/  IMAD.SHL.U32 R53, R23, 0x400, RZ ;  /* 0x0000040017357824 */ /* 0x000fe200078e00ff */
[----:B------:R-:W-:-:S04]  /*08b0*/  CS2R R42, SRZ ;  /* 0x00000000002a7805 */ /* 0x000fc8000001ff00 */
[----:B------:R-:W-:Y:S02]  /*08c0*/  IADD3 R23, R47, R53, RZ ;  /* 0x000000352f177210 */ /* 0x000fe40007ffe0ff */
[----:B------:R-:W-:-:S03]  /*08d0*/  IADD3 R25, R53, R28, RZ ;  /* 0x0000001c35197210 */ /* 0x000fc60007ffe0ff */
[----:B------:R-:W-:Y:S01]  /*08e0*/  IMAD.WIDE R22, R23, 0x4, R26 ;  /* 0x0000000417167825 */ /* 0x000fe200078e021a */
[----:B------:R-:W-:Y:S02]  /*08f0*/  CS2R R38, SRZ ;  /* 0x0000000000267805 */ /* 0x000fe4000001ff00 */
[----:B--2---:R-:W-:Y:S02]  /*0900*/  SEL R29, R29, RZ, P6 ;  /* 0x000000ff1d1d7207 */ /* 0x004fe40003000000 */
[----:B------:R-:W-:-:S13]  /*0910*/  ISETP.LT.AND P6, PT, R9, 0xc, P5 ;  /* 0x0000000c0900780c */ /* 0x000fda0002fc1270 */
[----:B------:R-:W2:Y:S04]  /*0920*/  @P6 LDG.E.EL R41, desc[UR4][R14.64] ;  /* 0x000000040e296981 */ /* 0x000ea8000c2e1900 */
[----:B------:R0:W5:Y:S01]  /*0930*/  @P6 LDG.E.EL R37, desc[UR4][R12.64] ;  /* 0x000000040c256981 */ /* 0x000162000c2e1900 */
[----:B---3--:R-:W-:Y:S02]  /*0940*/  SEL R34, R34, RZ, P2 ;  /* 0x000000ff22227207 */ /* 0x008fe40001000000 */
[----:B----4-:R-:W-:Y:S01]  /*0950*/  SEL R44, R44, RZ, P2 ;  /* 0x000000ff2c2c7207 */ /* 0x010fe20001000000 */
[----:B0-----:R-:W-:Y:S01]  /*0960*/  IMAD R13, R10, -0x3, R17 ;  /* 0xfffffffd0a0d7824 */ /* 0x001fe200078e0211 */
[----:B------:R-:W-:Y:S02]  /*0970*/  ISETP.LT.AND P2, PT, R7, 0xc, P4 ;  /* 0x0000000c0700780c */ /* 0x000fe40002741270 */
[----:B------:R-:W-:-:S02]  /*0980*/  SEL R40, R40, RZ, P3 ;  /* 0x000000ff28287207 */ /* 0x000fc40001800000 */
[----:B------:R-:W-:Y:S01]  /*0990*/  ISETP.LT.AND P3, PT, R7, 0xc, P5 ;  /* 0x0000000c0700780c */ /* 0x000fe20002f61270 */
[----:B------:R-:W-:Y:S01]  /*09a0*/  IMAD R14, R10, 0x23, R13 ;  /* 0x000000230a0e7824 */ /* 0x000fe200078e020d */
[----:B------:R-:W-:Y:S01]  /*09b0*/  SHF.R.U32.HI R12, RZ, 0x1b, R24 ;  /* 0x0000001bff0c7819 */ /* 0x000fe20000011618 */
[----:B------:R-:W-:Y:S02]  /*09c0*/  IMAD.IADD R17, R53, 0x1, R20 ;  /* 0x0000000135117824 */ /* 0x000fe400078e0214 */
[----:B------:R-:W-:Y:S01]  /*09d0*/  IMAD.WIDE R24, R25, 0x4, R26 ;  /* 0x0000000419187825 */ /* 0x000fe200078e021a */
[----:B------:R-:W-:-:S03]  /*09e0*/  SHF.L.U32 R14, R14, 0xa, RZ ;  /* 0x0000000a0e0e7819 */ /* 0x000fc600000006ff */
[----:B------:R-:W-:Y:S01]  /*09f0*/  IMAD.WIDE R16, R17, 0x4, R26 ;  /* 0x0000000411107825 */ /* 0x000fe200078e021a */
[----:B------:R-:W-:Y:S01]  /*0a00*/  IADD3 R15, R47, R14, RZ ;  /* 0x0000000e2f0f7210 */ /* 0x000fe20007ffe0ff */
[----:B------:R0:W3:Y:S01]  /*0a10*/  @P2 LDG.E.EL R43, desc[UR4][R22.64] ;  /* 0x00000004162b2981 */ /* 0x0000e2000c2e1900 */
[----:B------:R-:W-:-:S03]  /*0a20*/  LOP3.LUT R12, R12, 0x1, RZ, 0xc0, !PT ;  /* 0x000000010c0c7812 */ /* 0x000fc600078ec0ff */
[----:B------:R1:W4:Y:S04]  /*0a30*/  @P3 LDG.E.EL R42, desc[UR4][R16.64] ;  /* 0x00000004102a3981 */ /* 0x000328000c2e1900 */
[----:B------:R-:W3:Y:S01]  /*0a40*/  @P3 LDG.E.EL R38, desc[UR4][R24.64] ;  /* 0x0000000418263981 */ /* 0x000ee2000c2e1900 */
[----:B------:R-:W-:Y:S01]  /*0a50*/  ISETP.EQ.U32.AND P4, PT, R12, 0x1, P4 ;  /* 0x000000010c00780c */ /* 0x000fe20002782070 */
[----:B0-----:R-:W-:Y:S01]  /*0a60*/  IMAD.WIDE R22, R15, 0x4, R26 ;  /* 0x000000040f167825 */ /* 0x001fe200078e021a */
[----:B-1----:R-:W-:-:S05]  /*0a70*/  LOP3.LUT R16, R8, 0xe, RZ, 0xfc, !PT ;  /* 0x0000000e08107812 */ /* 0x002fca00078efcff */
[----:B------:R-:W-:-:S06]  /*0a80*/  IMAD.HI R15, R16, 0x55555556, RZ ;  /* 0x55555556100f7827 */ /* 0x000fcc00078e02ff */
[----:B------:R0:W3:Y:S01]  /*0a90*/  @P4 LDG.E.EL R36, desc[UR4][R22.64] ;  /* 0x0000000416244981 */ /* 0x0000e2000c2e1900 */
[----:B------:R-:W-:-:S05]  /*0aa0*/  LEA.HI R15, R15, R15, RZ, 0x1 ;  /* 0x0000000f0f0f7211 */ /* 0x000fca00078f08ff */
[----:B------:R-:W-:-:S04]  /*0ab0*/  IMAD R16, R15, -0x3, R16 ;  /* 0xfffffffd0f107824 */ /* 0x000fc800078e0210 */
[----:B------:R-:W-:-:S05]  /*0ac0*/  IMAD R17, R15, 0x23, R16 ;  /* 0x000000230f117824 */ /* 0x000fca00078e0210 */
[----:B------:R-:W-:Y:S01]  /*0ad0*/  SHF.L.U32 R17, R17, 0xa, RZ ;  /* 0x0000000a11117819 */ /* 0x000fe200000006ff */
[----:B0-----:R-:W-:-:S03]  /*0ae0*/  FADD R22, R45, R46 ;  /* 0x0000002e2d167221 */ /* 0x001fc60000000000 */
[----:B------:R-:W-:Y:S01]  /*0af0*/  IADD3 R47, R47, R17, RZ ;  /* 0x000000112f2f7210 */ /* 0x000fe20007ffe0ff */
[----:B------:R-:W-:-:S04]  /*0b00*/  IMAD.MOV.U32 R45, RZ, RZ, RZ ;  /* 0x000000ffff2d7224 */ /* 0x000fc800078e00ff */
[----:B------:R-:W-:-:S05]  /*0b10*/  IMAD.WIDE R46, R47, 0x4, R26 ;  /* 0x000000042f2e7825 */ /* 0x000fca00078e021a */
[----:B------:R-:W3:Y:S01]  /*0b20*/  @P4 LDG.E.EL R45, desc[UR4][R46.64] ;  /* 0x000000042e2d4981 */ /* 0x000ee2000c2e1900 */
[----:B------:R-:W-:Y:S01]  /*0b30*/  ISETP.EQ.U32.AND P5, PT, R12, 0x1, P5 ;  /* 0x000000010c00780c */ /* 0x000fe20002fa2070 */
[----:B------:R-:W-:-:S04]  /*0b40*/  IMAD.IADD R25, R14, 0x1, R28 ;  /* 0x000000010e197824 */ /* 0x000fc800078e021c */
[----:B------:R-:W-:-:S08]  /*0b50*/  IMAD.WIDE R24, R25, 0x4, R26 ;  /* 0x0000000419187825 */ /* 0x000fd000078e021a */
[----:B------:R0:W3:Y:S02]  /*0b60*/  @P5 LDG.E.EL R39, desc[UR4][R24.64] ;  /* 0x0000000418275981 */ /* 0x0000e4000c2e1900 */
[----:B0-----:R-:W-:Y:S02]  /*0b70*/  IADD3 R25, R17, R28, RZ ;  /* 0x0000001c11197210 */ /* 0x001fe40007ffe0ff */
[----:B------:R-:W-:-:S03]  /*0b80*/  MOV R28, RZ ;  /* 0x000000ff001c7202 */ /* 0x000fc60000000f00 */
[----:B------:R-:W-:-:S05]  /*0b90*/  IMAD.WIDE R24, R25, 0x4, R26 ;  /* 0x0000000419187825 */ /* 0x000fca00078e021a */
[----:B------:R0:W3:Y:S01]  /*0ba0*/  @P5 LDG.E.EL R28, desc[UR4][R24.64] ;  /* 0x00000004181c5981 */ /* 0x0000e2000c2e1900 */
[----:B------:R-:W-:Y:S01]  /*0bb0*/  FADD R50, R22, R50 ;  /* 0x0000003216327221 */ /* 0x000fe20000000000 */
[----:B------:R-:W-:Y:S01]  /*0bc0*/  IADD3 R22, R0, 0xf, RZ ;  /* 0x0000000f00167810 */ /* 0x000fe20007ffe0ff */
[----:B0-----:R-:W-:Y:S01]  /*0bd0*/  FADD R24, R21, R32 ;  /* 0x0000002015187221 */ /* 0x001fe20000000000 */
[----:B------:R-:W-:Y:S01]  /*0be0*/  IMAD.IADD R21, R14, 0x1, R20 ;  /* 0x000000010e157824 */ /* 0x000fe200078e0214 */
[----:B------:R-:W-:-:S03]  /*0bf0*/  HFMA2.MMA R32, -RZ, RZ, 0, 0 ;  /* 0x00000000ff207435 */ /* 0x000fc600000001ff */
[----:B------:R-:W-:Y:S01]  /*0c00*/  IMAD.WIDE R46, R21, 0x4, R26 ;  /* 0x00000004152e7825 */ /* 0x000fe200078e021a */
[----:B------:R-:W-:Y:S02]  /*0c10*/  IADD3 R21, R17, R20, RZ ;  /* 0x0000001411157210 */ /* 0x000fe40007ffe0ff */
[----:B------:R-:W-:Y:S01]  /*0c20*/  ISETP.LT.U32.AND P0, PT, R22, 0x10f, P0 ;  /* 0x0000010f1600780c */ /* 0x000fe20000701070 */
[----:B------:R-:W-:Y:S02]  /*0c30*/  IMAD.MOV.U32 R23, RZ, RZ, RZ ;  /* 0x000000ffff177224 */ /* 0x000fe400078e00ff */
[----:B------:R-:W-:Y:S01]  /*0c40*/  FADD R19, R24, R19 ;  /* 0x0000001318137221 */ /* 0x000fe20000000000 */
[----:B------:R-:W-:Y:S01]  /*0c50*/  IMAD.WIDE R20, R21, 0x4, R26 ;  /* 0x0000000415147825 */ /* 0x000fe200078e021a */
[----:B------:R-:W-:Y:S01]  /*0c60*/  IADD3 R24, R48, -0x1, RZ ;  /* 0xffffffff30187810 */ /* 0x000fe20007ffe0ff */
[----:B------:R0:W3:Y:S02]  /*0c70*/  @P5 LDG.E.EL R32, desc[UR4][R46.64] ;  /* 0x000000042e205981 */ /* 0x0000e4000c2e1900 */
[----:B------:R-:W-:-:S02]  /*0c80*/  FADD R52, R35, R52 ;  /* 0x0000003423347221 */ /* 0x000fc40000000000 */
[----:B------:R1:W3:Y:S01]  /*0c90*/  @P5 LDG.E.EL R23, desc[UR4][R20.64] ;  /* 0x0000000414175981 */ /* 0x0002e2000c2e1900 */
[----:B------:R-:W-:Y:S01]  /*0ca0*/  MOV R35, RZ ;  /* 0x000000ff00237202 */ /* 0x000fe20000000f00 */
[----:B------:R-:W-:Y:S01]  /*0cb0*/  FADD R18, R52, R18 ;  /* 0x0000001234127221 */ /* 0x000fe20000000000 */
[----:B0-----:R-:W-:Y:S01]  /*0cc0*/  IADD3 R47, R30, R24, RZ ;  /* 0x000000181e2f7210 */ /* 0x001fe20007ffe0ff */
[----:B------:R-:W-:-:S04]  /*0cd0*/  IMAD.MOV.U32 R52, RZ, RZ, RZ ;  /* 0x000000ffff347224 */ /* 0x000fc800078e00ff */
[----:B------:R-:W-:-:S04]  /*0ce0*/  IMAD.WIDE R46, R47, 0x4, R26 ;  /* 0x000000042f2e7825 */ /* 0x000fc800078e021a */
[----:B------:R-:W-:Y:S01]  /*0cf0*/  FADD R29, R29, R34 ;  /* 0x000000221d1d7221 */ /* 0x000fe20000000000 */
[----:B------:R-:W-:Y:S02]  /*0d00*/  MOV R34, RZ ;  /* 0x000000ff00227202 */ /* 0x000fe40000000f00 */
[----:B--2---:R-:W-:Y:S02]  /*0d10*/  SEL R25, R41, RZ, P6 ;  /* 0x000000ff29197207 */ /* 0x004fe40003000000 */
[----:B-----5:R-:W-:Y:S02]  /*0d20*/  SEL R37, R37, RZ, P6 ;  /* 0x000000ff25257207 */ /* 0x020fe40003000000 */
[----:B------:R-:W-:Y:S01]  /*0d30*/  ISETP.LT.AND P6, PT, R8, 0xc, P0 ;  /* 0x0000000c0800780c */ /* 0x000fe200007c1270 */
[----:B------:R-:W-:-:S04]  /*0d40*/  IMAD.IADD R41, R49, 0x1, R24 ;  /* 0x0000000131297824 */ /* 0x000fc800078e0218 */
[----:B-1----:R-:W-:-:S08]  /*0d50*/  IMAD.WIDE R20, R41, 0x4, R26 ;  /* 0x0000000429147825 */ /* 0x002fd000078e021a */
[----:B------:R0:W2:Y:S01]  /*0d60*/  @P6 LDG.E.EL R35, desc[UR4][R20.64] ;  /* 0x0000000414236981 */ /* 0x0000a2000c2e1900 */
[----:B------:R-:W-:Y:S01]  /*0d70*/  HFMA2.MMA R41, -RZ, RZ, 0, 0 ;  /* 0x00000000ff297435 */ /* 0x000fe200000001ff */
[----:B0-----:R-:W-:Y:S02]  /*0d80*/  IADD3 R21, R51, R24, RZ ;  /* 0x0000001833157210 */ /* 0x001fe40007ffe0ff */
[----:B----4-:R-:W-:Y:S02]  /*0d90*/  SEL R42, R42, RZ, P3 ;  /* 0x000000ff2a2a7207 */ /* 0x010fe40001800000 */
[----:B---3--:R-:W-:Y:S02]  /*0da0*/  SEL R38, R38, RZ, P3 ;  /* 0x000000ff26267207 */ /* 0x008fe40001800000 */
[----:B------:R-:W-:Y:S02]  /*0db0*/  ISETP.LT.AND P3, PT, R5, 0xc, P0 ;  /* 0x0000000c0500780c */ /* 0x000fe40000761270 */
[----:B------:R-:W-:-:S02]  /*0dc0*/  SEL R43, R43, RZ, P2 ;  /* 0x000000ff2b2b7207 */ /* 0x000fc40001000000 */
[----:B------:R-:W-:Y:S01]  /*0dd0*/  ISETP.LT.AND P2, PT, R3, 0xc, P0 ;  /* 0x0000000c0300780c */ /* 0x000fe20000741270 */
[----:B------:R-:W-:-:S08]  /*0de0*/  IMAD.WIDE R20, R21, 0x4, R26 ;  /* 0x0000000415147825 */ /* 0x000fd000078e021a */
[----:B------:R-:W3:Y:S04]  /*0df0*/  @P3 LDG.E.EL R41, desc[UR4][R20.64] ;  /* 0x0000000414293981 */ /* 0x000ee8000c2e1900 */
[----:B------:R0:W4:Y:S01]  /*0e00*/  @P2 LDG.E.EL R52, desc[UR4][R46.64] ;  /* 0x000000042e342981 */ /* 0x000122000c2e1900 */
[----:B------:R-:W-:Y:S01]  /*0e10*/  SEL R36, R36, RZ, P4 ;  /* 0x000000ff24247207 */ /* 0x000fe20002000000 */
[----:B0-----:R-:W-:-:S04]  /*0e20*/  IMAD.IADD R47, R31, 0x1, R24 ;  /* 0x000000011f2f7824 */ /* 0x001fc800078e0218 */
[----:B------:R-:W-:Y:S01]  /*0e30*/  IMAD.WIDE R46, R47, 0x4, R26 ;  /* 0x000000042f2e7825 */ /* 0x000fe200078e021a */
[----:B------:R-:W-:Y:S02]  /*0e40*/  SEL R45, R45, RZ, P4 ;  /* 0x000000ff2d2d7207 */ /* 0x000fe40002000000 */
[----:B------:R-:W-:-:S13]  /*0e50*/  ISETP.LT.AND P4, PT, R2, 0xc, P0 ;  /* 0x0000000c0200780c */ /* 0x000fda0000781270 */
[----:B------:R0:W5:Y:S01]  /*0e60*/  @P4 LDG.E.EL R34, desc[UR4][R46.64] ;  /* 0x000000042e224981 */ /* 0x000162000c2e1900 */
[----:B------:R-:W-:Y:S02]  /*0e70*/  SEL R39, R39, RZ, P5 ;  /* 0x000000ff27277207 */ /* 0x000fe40002800000 */
[----:B------:R-:W-:Y:S01]  /*0e80*/  IADD3 R21, R33, R24, RZ ;  /* 0x0000001821157210 */ /* 0x000fe20007ffe0ff */
[----:B------:R-:W-:Y:S01]  /*0e90*/  FADD R25, R40, R25 ;  /* 0x0000001928197221 */ /* 0x000fe20000000000 */
[----:B------:R-:W-:-:S03]  /*0ea0*/  IMAD.MOV.U32 R40, RZ, RZ, RZ ;  /* 0x000000ffff287224 */ /* 0x000fc600078e00ff */
[----:B------:R-:W-:Y:S01]  /*0eb0*/  IMAD.WIDE R20, R21, 0x4, R26 ;  /* 0x0000000415147825 */ /* 0x000fe200078e021a */
[----:B------:R-:W-:-:S03]  /*0ec0*/  SEL R28, R28, RZ, P5 ;  /* 0x000000ff1c1c7207 */ /* 0x000fc60002800000 */
[----:B------:R-:W-:Y:S01]  /*0ed0*/  FADD R37, R25, R37 ;  /* 0x0000002519257221 */ /* 0x000fe20000000000 */
[----:B------:R-:W-:Y:S01]  /*0ee0*/  IADD3 R25, R53, R24, RZ ;  /* 0x0000001835197210 */ /* 0x000fe20007ffe0ff */
[----:B0-----:R-:W-:Y:S01]  /*0ef0*/  HFMA2.MMA R47, -RZ, RZ, 0, 0 ;  /* 0x00000000ff2f7435 */ /* 0x001fe200000001ff */
[----:B------:R-:W-:Y:S02]  /*0f00*/  SEL R32, R32, RZ, P5 ;  /* 0x000000ff20207207 */ /* 0x000fe40002800000 */
[----:B------:R-:W-:Y:S02]  /*0f10*/  SEL R23, R23, RZ, P5 ;  /* 0x000000ff17177207 */ /* 0x000fe40002800000 */
[----:B------:R-:W-:-:S13]  /*0f20*/  ISETP.LT.AND P5, PT, R9, 0xc, P0 ;  /* 0x0000000c0900780c */ /* 0x000fda00007a1270 */
[----:B------:R0:W5:Y:S02]  /*0f30*/  @P5 LDG.E.EL R40, desc[UR4][R20.64] ;  /* 0x0000000414285981 */ /* 0x000164000c2e1900 */
[----:B0-----:R-:W-:-:S04]  /*0f40*/  IMAD.WIDE R20, R25, 0x4, R26 ;  /* 0x0000000419147825 */ /* 0x001fc800078e021a */
[----:B------:R-:W-:Y:S02]  /*0f50*/  IMAD.IADD R25, R14, 0x1, R24 ;  /* 0x000000010e197824 */ /* 0x000fe400078e0218 */
[----:B------:R-:W-:Y:S01]  /*0f60*/  FADD R44, R29, R44 ;  /* 0x0000002c1d2c7221 */ /* 0x000fe20000000000 */
[----:B------:R-:W-:Y:S01]  /*0f70*/  MOV R46, RZ ;  /* 0x000000ff002e7202 */ /* 0x000fe20000000f00 */
[----:B------:R-:W-:Y:S01]  /*0f80*/  IMAD.MOV.U32 R29, RZ, RZ, RZ ;  /* 0x000000ffff1d7224 */ /* 0x000fe200078e00ff */
[----:B------:R-:W-:Y:S01]  /*0f90*/  ISETP.LT.U32.AND P1, PT, R22, 0x10f, P1 ;  /* 0x0000010f1600780c */ /* 0x000fe20000f21070 */
[----:B------:R-:W-:Y:S01]  /*0fa0*/  FADD R43, R43, R38 ;  /* 0x000000262b2b7221 */ /* 0x000fe20000000000 */
[----:B------:R-:W-:-:S03]  /*0fb0*/  IADD3 R38, R49, R48, RZ ;  /* 0x0000003031267210 */ /* 0x000fc60007ffe0ff */
[----:B------:R-:W-:Y:S01]  /*0fc0*/  FADD R42, R43, R42 ;  /* 0x0000002a2b2a7221 */ /* 0x000fe20000000000 */
[----:B------:R-:W-:Y:S01]  /*0fd0*/  MOV R43, RZ ;  /* 0x000000ff002b7202 */ /* 0x000fe20000000f00 */
[----:B------:R-:W-:Y:S01]  /*0fe0*/  HFMA2.MMA R22, -RZ, RZ, 0, 0 ;  /* 0x00000000ff167435 */ /* 0x000fe200000001ff */
[----:B------:R-:W-:Y:S01]  /*0ff0*/  FADD R39, R36, R39 ;  /* 0x0000002724277221 */ /* 0x000fe20000000000 */
[----:B------:R-:W-:-:S03]  /*1000*/  IADD3 R36, R48, 0x1, RZ ;  /* 0x0000000130247810 */ /* 0x000fc60007ffe0ff */
[----:B------:R-:W-:Y:S01]  /*1010*/  FADD R32, R39, R32 ;  /* 0x0000002027207221 */ /* 0x000fe20000000000 */
[----:B------:R-:W-:Y:S01]  /*1020*/  IADD3 R39, R30, R36, RZ ;  /* 0x000000241e277210 */ /* 0x000fe20007ffe0ff */
[----:B------:R-:W-:Y:S01]  /*1030*/  FADD R28, R45, R28 ;  /* 0x0000001c2d1c7221 */ /* 0x000fe20000000000 */
[----:B------:R-:W-:-:S03]  /*1040*/  IMAD.MOV.U32 R45, RZ, RZ, RZ ;  /* 0x000000ffff2d7224 */ /* 0x000fc600078e00ff */
[----:B------:R-:W-:Y:S01]  /*1050*/  FADD R23, R28, R23 ;  /* 0x000000171c177221 */ /* 0x000fe20000000000 */
[----:B------:R-:W-:Y:S02]  /*1060*/  MOV R28, RZ ;  /* 0x000000ff001c7202 */ /* 0x000fe40000000f00 */
[----:B--2---:R-:W-:Y:S02]  /*1070*/  SEL R35, R35, RZ, P6 ;  /* 0x000000ff23237207 */ /* 0x004fe40003000000 */
[----:B------:R-:W-:Y:S02]  /*1080*/  ISETP.LT.AND P6, PT, R7, 0xc, P0 ;  /* 0x0000000c0700780c */ /* 0x000fe400007c1270 */
[----:B------:R-:W-:-:S11]  /*1090*/  ISETP.EQ.U32.AND P0, PT, R12, 0x1, P0 ;  /* 0x000000010c00780c */ /* 0x000fd60000702070 */
[----:B------:R0:W2:Y:S02]  /*10a0*/  @P6 LDG.E.EL R47, desc[UR4][R20.64] ;  /* 0x00000004142f6981 */ /* 0x0000a4000c2e1900 */
[----:B0-----:R-:W-:Y:S01]  /*10b0*/  IMAD.WIDE R20, R25, 0x4, R26 ;  /* 0x0000000419147825 */ /* 0x001fe200078e021a */
[----:B------:R-:W-:-:S04]  /*10c0*/  IADD3 R25, R17, R24, RZ ;  /* 0x0000001811197210 */ /* 0x000fc80007ffe0ff */
[----:B------:R-:W2:Y:S01]  /*10d0*/  @P0 LDG.E.EL R46, desc[UR4][R20.64] ;  /* 0x00000004142e0981 */ /* 0x000ea2000c2e1900 */
[----:B------:R-:W-:-:S05]  /*10e0*/  IMAD.WIDE R24, R25, 0x4, R26 ;  /* 0x0000000419187825 */ /* 0x000fca00078e021a */
[----:B------:R0:W2:Y:S01]  /*10f0*/  @P0 LDG.E.EL R29, desc[UR4][R24.64] ;  /* 0x00000004181d0981 */ /* 0x0000a2000c2e1900 */
[----:B---3--:R-:W-:Y:S02]  /*1100*/  SEL R41, R41, RZ, P3 ;  /* 0x000000ff29297207 */ /* 0x008fe40001800000 */
[----:B------:R-:W-:Y:S02]  /*1110*/  ISETP.LT.AND P3, PT, R3, 0xc, P1 ;  /* 0x0000000c0300780c */ /* 0x000fe40000f61270 */
[----:B----4-:R-:W-:Y:S02]  /*1120*/  SEL R52, R52, RZ, P2 ;  /* 0x000000ff34347207 */ /* 0x010fe40001000000 */
[----:B------:R-:W-:Y:S01]  /*1130*/  ISETP.LT.AND P2, PT, R8, 0xc, P1 ;  /* 0x0000000c0800780c */ /* 0x000fe20000f41270 */
[----:B0-----:R-:W-:-:S04]  /*1140*/  IMAD.IADD R25, R48, 0x1, R30 ;  /* 0x0000000130197824 */ /* 0x001fc800078e021e */
[----:B------:R-:W-:-:S04]  /*1150*/  IMAD.WIDE R24, R25, 0x4, R26 ;  /* 0x0000000419187825 */ /* 0x000fc800078e021a */
[----:B------:R-:W-:Y:S01]  /*1160*/  IMAD.WIDE R20, R38, 0x4, R26 ;  /* 0x0000000426147825 */ /* 0x000fe200078e021a */
[----:B------:R-:W3:Y:S01]  /*1170*/  @P3 LDG.E.EL R43, desc[UR4][R24.64] ;  /* 0x00000004182b3981 */ /* 0x000ee2000c2e1900 */
[----:B------:R-:W-:-:S03]  /*1180*/  HFMA2.MMA R38, -RZ, RZ, 0, 0 ;  /* 0x00000000ff267435 */ /* 0x000fc600000001ff */
[----:B------:R0:W4:Y:S02]  /*1190*/  @P2 LDG.E.EL R22, desc[UR4][R20.64] ;  /* 0x0000000414162981 */ /* 0x000124000c2e1900 */
[----:B0-----:R-:W-:-:S04]  /*11a0*/  IMAD.IADD R21, R49, 0x1, R36 ;  /* 0x0000000131157824 */ /* 0x001fc800078e0224 */
[----:B------:R-:W-:-:S04]  /*11b0*/  IMAD.WIDE R20, R21, 0x4, R26 ;  /* 0x0000000415147825 */ /* 0x000fc800078e021a */
[----:B------:R-:W-:Y:S01]  /*11c0*/  IMAD.WIDE R24, R39, 0x4, R26 ;  /* 0x0000000427187825 */ /* 0x000fe200078e021a */
[----:B------:R0:W4:Y:S01]  /*11d0*/  @P2 LDG.E.EL R38, desc[UR4][R20.64] ;  /* 0x0000000414262981 */ /* 0x000122000c2e1900 */
[----:B-----5:R-:W-:Y:S02]  /*11e0*/  SEL R34, R34, RZ, P4 ;  /* 0x000000ff22227207 */ /* 0x020fe40002000000 */
[----:B------:R-:W-:Y:S01]  /*11f0*/  ISETP.LT.AND P4, PT, R5, 0xc, P1 ;  /* 0x0000000c0500780c */ /* 0x000fe20000f81270 */
[----:B------:R1:W5:Y:S01]  /*1200*/  @P3 LDG.E.EL R45, desc[UR4][R24.64] ;  /* 0x00000004182d3981 */ /* 0x000362000c2e1900 */
[----:B------:R-:W-:Y:S01]  /*1210*/  IADD3 R39, R48, R51, RZ ;  /* 0x0000003330277210 */ /* 0x000fe20007ffe0ff */
[----:B------:R-:W-:Y:S01]  /*1220*/  FADD R50, R50, R35 ;  /* 0x0000002332327221 */ /* 0x000fe20000000000 */
[----:B------:R-:W-:-:S03]  /*1230*/  IMAD.IADD R35, R51, 0x1, R36 ;  /* 0x0000000133237824 */ /* 0x000fc600078e0224 */
[----:B0-----:R-:W-:Y:S01]  /*1240*/  IMAD.WIDE R20, R39, 0x4, R26 ;  /* 0x0000000427147825 */ /* 0x001fe200078e021a */
[----:B------:R-:W-:-:S03]  /*1250*/  HFMA2.MMA R39, -RZ, RZ, 0, 0 ;  /* 0x00000000ff277435 */ /* 0x000fc600000001ff */
[----:B-1----:R-:W-:Y:S02]  /*1260*/  IMAD.WIDE R24, R35, 0x4, R26 ;  /* 0x0000000423187825 */ /* 0x002fe400078e021a */
[----:B------:R0:W4:Y:S05]  /*1270*/  @P4 LDG.E.EL R28, desc[UR4][R20.64] ;  /* 0x00000004141c4981 */ /* 0x00012a000c2e1900 */
[----:B------:R1:W4:Y:S01]  /*1280*/  @P4 LDG.E.EL R39, desc[UR4][R24.64] ;  /* 0x0000000418274981 */ /* 0x000322000c2e1900 */
[----:B------:R-:W-:Y:S01]  /*1290*/  FADD R19, R19, R52 ;  /* 0x0000003413137221 */ /* 0x000fe20000000000 */
[----:B------:R-:W-:Y:S01]  /*12a0*/  IADD3 R52, R48, R31, RZ ;  /* 0x0000001f30347210 */ /* 0x000fe20007ffe0ff */
[----:B------:R-:W-:-:S04]  /*12b0*/  IMAD.MOV.U32 R35, RZ, RZ, RZ ;  /* 0x000000ffff237224 */ /* 0x000fc800078e00ff */
[----:B0-----:R-:W-:Y:S01]  /*12c0*/  IMAD.WIDE R20, R52, 0x4, R26 ;  /* 0x0000000434147825 */ /* 0x001fe200078e021a */
[----:B------:R-:W-:-:S03]  /*12d0*/  IADD3 R52, R31, R36, RZ ;  /* 0x000000241f347210 */ /* 0x000fc60007ffe0ff */
[----:B------:R-:W-:Y:S02]  /*12e0*/  FADD R41, R18, R41 ;  /* 0x0000002912297221 */ /* 0x000fe40000000000 */
[----:B-1----:R-:W-:Y:S01]  /*12f0*/  IMAD.WIDE R24, R52, 0x4, R26 ;  /* 0x0000000434187825 */ /* 0x002fe200078e021a */
[----:B------:R-:W-:-:S03]  /*1300*/  MOV R18, RZ ;  /* 0x000000ff00127202 */ /* 0x000fc60000000f00 */
[----:B------:R-:W-:Y:S02]  /*1310*/  IMAD.IADD R52, R48, 0x1, R33 ;  /* 0x0000000130347824 */ /* 0x000fe400078e0221 */
[----:B------:R-:W-:Y:S01]  /*1320*/  FADD R34, R44, R34 ;  /* 0x000000222c227221 */ /* 0x000fe20000000000 */
[----:B------:R-:W-:Y:S01]  /*1330*/  HFMA2.MMA R44, -RZ, RZ, 0, 0 ;  /* 0x00000000ff2c7435 */ /* 0x000fe200000001ff */
[----:B------:R-:W-:Y:S02]  /*1340*/  SEL R40, R40, RZ, P5 ;  /* 0x000000ff28287207 */ /* 0x000fe40002800000 */
[----:B------:R-:W-:-:S03]  /*1350*/  ISETP.LT.AND P5, PT, R2, 0xc, P1 ;  /* 0x0000000c0200780c */ /* 0x000fc60000fa1270 */
[----:B------:R-:W-:Y:S01]  /*1360*/  FADD R37, R37, R40 ;  /* 0x0000002825257221 */ /* 0x000fe20000000000 */
[----:B------:R-:W-:-:S09]  /*1370*/  IMAD.MOV.U32 R40, RZ, RZ, RZ ;  /* 0x000000ffff287224 */ /* 0x000fd200078e00ff */
[----:B------:R0:W4:Y:S04]  /*1380*/  @P5 LDG.E.EL R35, desc[UR4][R20.64] ;  /* 0x0000000414235981 */ /* 0x000128000c2e1900 */
[----:B------:R1:W4:Y:S01]  /*1390*/  @P5 LDG.E.EL R18, desc[UR4][R24.64] ;  /* 0x0000000418125981 */ /* 0x000322000c2e1900 */
[----:B0-----:R-:W-:Y:S01]  /*13a0*/  IMAD.WIDE R20, R52, 0x4, R26 ;  /* 0x0000000434147825 */ /* 0x001fe200078e021a */
[----:B------:R-:W-:-:S05]  /*13b0*/  IADD3 R52, R33, R36, RZ ;  /* 0x0000002421347210 */ /* 0x000fca0007ffe0ff */
[----:B-1----:R-:W-:Y:S01]  /*13c0*/  IMAD.WIDE R24, R52, 0x4, R26 ;  /* 0x0000000434187825 */ /* 0x002fe200078e021a */
[----:B--2---:R-:W-:Y:S02]  /*13d0*/  SEL R47, R47, RZ, P6 ;  /* 0x000000ff2f2f7207 */ /* 0x004fe40003000000 */
[----:B------:R-:W-:-:S03]  /*13e0*/  ISETP.LT.AND P6, PT, R9, 0xc, P1 ;  /* 0x0000000c0900780c */ /* 0x000fc60000fc1270 */
[----:B------:R-:W-:Y:S01]  /*13f0*/  FADD R42, R42, R47 ;  /* 0x0000002f2a2a7221 */ /* 0x000fe20000000000 */
[----:B------:R-:W-:Y:S02]  /*1400*/  IADD3 R47, R48, R53, RZ ;  /* 0x00000035302f7210 */ /* 0x000fe40007ffe0ff */
[----:B------:R-:W-:-:S07]  /*1410*/  SEL R46, R46, RZ, P0 ;  /* 0x000000ff2e2e7207 */ /* 0x000fce0000000000 */
[----:B------:R0:W2:Y:S04]  /*1420*/  @P6 LDG.E.EL R44, desc[UR4][R20.64] ;  /* 0x00000004142c6981 */ /* 0x0000a8000c2e1900 */
[----:B------:R1:W2:Y:S01]  /*1430*/  @P6 LDG.E.EL R40, desc[UR4][R24.64] ;  /* 0x0000000418286981 */ /* 0x0002a2000c2e1900 */
[----:B------:R-:W-:Y:S02]  /*1440*/  SEL R52, R29, RZ, P0 ;  /* 0x000000ff1d347207 */ /* 0x000fe40000000000 */
[----:B------:R-:W-:Y:S01]  /*1450*/  ISETP.LT.AND P0, PT, R7, 0xc, P1 ;  /* 0x0000000c0700780c */ /* 0x000fe20000f01270 */
[----:B0-----:R-:W-:-:S04]  /*1460*/  IMAD.WIDE R20, R47, 0x4, R26 ;  /* 0x000000042f147825 */ /* 0x001fc800078e021a */
[----:B------:R-:W-:Y:S01]  /*1470*/  FADD R32, R32, R46 ;  /* 0x0000002e20207221 */ /* 0x000fe20000000000 */
[----:B------:R-:W-:Y:S01]  /*1480*/  IMAD.IADD R47, R53, 0x1, R36 ;  /* 0x00000001352f7824 */ /* 0x000fe200078e0224 */
[----:B-1----:R-:W-:-:S03]  /*1490*/  CS2R R24, SRZ ;  /* 0x0000000000187805 */ /* 0x002fc6000001ff00 */
[----:B------:R-:W-:Y:S01]  /*14a0*/  IMAD.WIDE R46, R47, 0x4, R26 ;  /* 0x000000042f2e7825 */ /* 0x000fe200078e021a */
[----:B------:R-:W-:Y:S02]  /*14b0*/  ISETP.EQ.U32.AND P1, PT, R12, 0x1, P1 ;  /* 0x000000010c00780c */ /* 0x000fe40000f22070 */
[----:B------:R-:W-:Y:S02]  /*14c0*/  MOV R29, RZ ;  /* 0x000000ff001d7202 */ /* 0x000fe40000000f00 */
[----:B------:R0:W2:Y:S04]  /*14d0*/  @P0 LDG.E.EL R25, desc[UR4][R46.64] ;  /* 0x000000042e190981 */ /* 0x0000a8000c2e1900 */
[----:B------:R1:W2:Y:S01]  /*14e0*/  @P0 LDG.E.EL R29, desc[UR4][R20.64] ;  /* 0x00000004141d0981 */ /* 0x0002a2000c2e1900 */
[----:B0-----:R-:W-:Y:S01]  /*14f0*/  FADD R46, R23, R52 ;  /* 0x00000034172e7221 */ /* 0x001fe20000000000 */
[----:B------:R-:W-:-:S02]  /*1500*/  IADD3 R23, R14, R36, RZ ;  /* 0x000000240e177210 */ /* 0x000fc40007ffe0ff */
[----:B---3--:R-:W-:-:S03]  /*1510*/  SEL R52, R43, RZ, P3 ;  /* 0x000000ff2b347207 */ /* 0x008fc60001800000 */
[----:B-1----:R-:W-:Y:S01]  /*1520*/  IMAD.WIDE R20, R23, 0x4, R26 ;  /* 0x0000000417147825 */ /* 0x002fe200078e021a */
[----:B------:R-:W-:-:S03]  /*1530*/  IADD3 R23, R17, R36, RZ ;  /* 0x0000002411177210 */ /* 0x000fc60007ffe0ff */
[----:B------:R-:W-:Y:S01]  /*1540*/  FADD R52, R19, R52 ;  /* 0x0000003413347221 */ /* 0x000fe20000000000 */
[----:B------:R-:W-:Y:S01]  /*1550*/  IMAD.MOV.U32 R36, RZ, RZ, RZ ;  /* 0x000000ffff247224 */ /* 0x000fe200078e00ff */
[----:B------:R0:W3:Y:S01]  /*1560*/  @P1 LDG.E.EL R24, desc[UR4][R20.64] ;  /* 0x0000000414181981 */ /* 0x0000e2000c2e1900 */
[----:B------:R-:W-:Y:S01]  /*1570*/  IMAD.IADD R19, R48, 0x1, R17 ;  /* 0x0000000130137824 */ /* 0x000fe200078e0211 */
[----:B------:R-:W-:Y:S01]  /*1580*/  MOV R43, RZ ;  /* 0x000000ff002b7202 */ /* 0x000fe20000000f00 */
[----:B0-----:R-:W-:-:S05]  /*1590*/  IMAD.WIDE R20, R23, 0x4, R26 ;  /* 0x0000000417147825 */ /* 0x001fca00078e021a */
[----:B------:R0:W3:Y:S02]  /*15a0*/  @P1 LDG.E.EL R36, desc[UR4][R20.64] ;  /* 0x0000000414241981 */ /* 0x0000e4000c2e1900 */
[----:B0-----:R-:W-:Y:S01]  /*15b0*/  IMAD.WIDE R20, R19, 0x4, R26 ;  /* 0x0000000413147825 */ /* 0x001fe200078e021a */
[----:B------:R-:W-:-:S04]  /*15c0*/  SHF.L.U32 R19, R11, 0x1, RZ ;  /* 0x000000010b137819 */ /* 0x000fc800000006ff */
[----:B------:R4:W3:Y:S01]  /*15d0*/  @P1 LDG.E.EL R43, desc[UR4][R20.64] ;  /* 0x00000004142b1981 */ /* 0x0008e2000c2e1900 */
[----:B-----5:R-:W-:Y:S02]  /*15e0*/  SEL R45, R45, RZ, P3 ;  /* 0x000000ff2d2d7207 */ /* 0x020fe40001800000 */
[----:B----4-:R-:W-:Y:S01]  /*15f0*/  SEL R21, R38, RZ, P2 ;  /* 0x000000ff26157207 */ /* 0x010fe20001000000 */
[----:B------:R-:W-:Y:S01]  /*1600*/  VIADD R38, R19, 0x1 ;  /* 0x0000000113267836 */ /* 0x000fe20000000000 */
[----:B------:R-:W-:-:S04]  /*1610*/  SEL R23, R22, RZ, P2 ;  /* 0x000000ff16177207 */ /* 0x000fc80001000000 */
[----:B------:R-:W-:Y:S01]  /*1620*/  ISETP.GE.AND P3, PT, R38, 0x20, PT ;  /* 0x000000202600780c */ /* 0x000fe20003f66270 */
[----:B------:R-:W-:-:S03]  /*1630*/  FADD R50, R50, R23 ;  /* 0x0000001732327221 */ /* 0x000fc60000000000 */
[----:B------:R-:W-:Y:S01]  /*1640*/  ISETP.GT.AND P3, PT, R0, -0x10, !P3 ;  /* 0xfffffff00000780c */ /* 0x000fe20005f64270 */
[----:B------:R-:W-:Y:S01]  /*1650*/  HFMA2.MMA R47, -RZ, RZ, 0, 0 ;  /* 0x00000000ff2f7435 */ /* 0x000fe200000001ff */
[----:B------:R-:W-:Y:S02]  /*1660*/  IADD3 R23, R48, R14, RZ ;  /* 0x0000000e30177210 */ /* 0x000fe40007ffe0ff */
[----:B------:R-:W-:Y:S02]  /*1670*/  ISETP.GT.AND P2, PT, R4, RZ, P3 ;  /* 0x000000ff0400720c */ /* 0x000fe40001f44270 */
[----:B------:R-:W-:Y:S01]  /*1680*/  SEL R28, R28, RZ, P4 ;  /* 0x000000ff1c1c7207 */ /* 0x000fe20002000000 */
[----:B------:R-:W-:Y:S01]  /*1690*/  IMAD.WIDE R22, R23, 0x4, R26 ;  /* 0x0000000417167825 */ /* 0x000fe200078e021a */
[----:B------:R-:W-:-:S03]  /*16a0*/  ISETP.LT.AND P2, PT, R0, 0x100, P2 ;  /* 0x000001000000780c */ /* 0x000fc60001741270 */
[----:B------:R-:W-:Y:S01]  /*16b0*/  FADD R38, R50, R21 ;  /* 0x0000001532267221 */ /* 0x000fe20000000000 */
[----:B------:R-:W-:Y:S01]  /*16c0*/  SEL R50, R39, RZ, P4 ;  /* 0x000000ff27327207 */ /* 0x000fe20002000000 */
[----:B------:R-:W-:Y:S01]  /*16d0*/  FADD R41, R41, R28 ;  /* 0x0000001c29297221 */ /* 0x000fe20000000000 */
[----:B------:R-:W-:Y:S01]  /*16e0*/  IADD3 R28, R48, 0x1f, RZ ;  /* 0x0000001f301c7810 */ /* 0x000fe20007ffe0ff */
[----:B------:R0:W4:Y:S01]  /*16f0*/  @P1 LDG.E.EL R47, desc[UR4][R22.64] ;  /* 0x00000004162f1981 */ /* 0x000122000c2e1900 */
[----:B------:R-:W-:Y:S01]  /*1700*/  ISETP.LT.AND P4, PT, R8, 0xc, P2 ;  /* 0x0000000c0800780c */ /* 0x000fe20001781270 */
[----:B------:R-:W-:Y:S01]  /*1710*/  IMAD.MOV.U32 R39, RZ, RZ, RZ ;  /* 0x000000ffff277224 */ /* 0x000fe200078e00ff */
[----:B0-----:R-:W-:-:S05]  /*1720*/  IADD3 R23, R49, R28, RZ ;  /* 0x0000001c31177210 */ /* 0x001fca0007ffe0ff */
[----:B------:R-:W-:-:S06]  /*1730*/  IMAD.WIDE R22, R23, 0x4, R26 ;  /* 0x0000000417167825 */ /* 0x000fcc00078e021a */
[----:B------:R0:W5:Y:S01]  /*1740*/  @P4 LDG.E.EL R39, desc[UR4][R22.64] ;  /* 0x0000000416274981 */ /* 0x000162000c2e1900 */
[----:B------:R-:W-:Y:S02]  /*1750*/  SEL R35, R35, RZ, P5 ;  /* 0x000000ff23237207 */ /* 0x000fe40002800000 */
[----:B------:R-:W-:Y:S02]  /*1760*/  SEL R18, R18, RZ, P5 ;  /* 0x000000ff12127207 */ /* 0x000fe40002800000 */
[----:B------:R-:W-:Y:S01]  /*1770*/  ISETP.LT.AND P5, PT, R3, 0xc, P2 ;  /* 0x0000000c0300780c */ /* 0x000fe200017a1270 */
[----:B------:R-:W-:Y:S01]  /*1780*/  FADD R50, R41, R50 ;  /* 0x0000003229327221 */ /* 0x000fe20000000000 */
[----:B------:R-:W-:Y:S01]  /*1790*/  IADD3 R21, R30, R28, RZ ;  /* 0x0000001c1e157210 */ /* 0x000fe20007ffe0ff */
[----:B------:R-:W-:-:S04]  /*17a0*/  HFMA2.MMA R41, -RZ, RZ, 0, 0 ;  /* 0x00000000ff297435 */ /* 0x000fc800000001ff */
[----:B------:R-:W-:-:S04]  /*17b0*/  IMAD.WIDE R20, R21, 0x4, R26 ;  /* 0x0000000415147825 */ /* 0x000fc800078e021a */
[----:B------:R-:W-:Y:S02]  /*17c0*/  FADD R35, R34, R35 ;  /* 0x0000002322237221 */ /* 0x000fe40000000000 */
[----:B------:R1:W5:Y:S02]  /*17d0*/  @P5 LDG.E.EL R41, desc[UR4][R20.64] ;  /* 0x0000000414295981 */ /* 0x000364000c2e1900 */
[----:B------:R-:W-:Y:S01]  /*17e0*/  FADD R18, R35, R18 ;  /* 0x0000001223127221 */ /* 0x000fe20000000000 */
[----:B------:R-:W-:Y:S01]  /*17f0*/  IADD3 R35, R31, R28, RZ ;  /* 0x0000001c1f237210 */ /* 0x000fe20007ffe0ff */
[----:B0-----:R-:W-:Y:S02]  /*1800*/  IMAD.IADD R23, R51, 0x1, R28 ;  /* 0x0000000133177824 */ /* 0x001fe400078e021c */
[----:B------:R-:W-:Y:S02]  /*1810*/  FADD R52, R52, R45 ;  /* 0x0000002d34347221 */ /* 0x000fe40000000000 */
[----:B------:R-:W-:Y:S01]  /*1820*/  IMAD.WIDE R34, R35, 0x4, R26 ;  /* 0x0000000423227825 */ /* 0x000fe200078e021a */
[----:B------:R-:W-:-:S03]  /*1830*/  MOV R45, RZ ;  /* 0x000000ff002d7202 */ /* 0x000fc60000000f00 */
[----:B------:R-:W-:Y:S01]  /*1840*/  IMAD.WIDE R22, R23, 0x4, R26 ;  /* 0x0000000417167825 */ /* 0x000fe200078e021a */
[----:B--2---:R-:W-:Y:S02]  /*1850*/  SEL R44, R44, RZ, P6 ;  /* 0x000000ff2c2c7207 */ /* 0x004fe40003000000 */
[----:B------:R-:W-:Y:S02]  /*1860*/  SEL R40, R40, RZ, P6 ;  /* 0x000000ff28287207 */ /* 0x000fe40003000000 */
[----:B------:R-:W-:Y:S01]  /*1870*/  ISETP.LT.AND P6, PT, R5, 0xc, P2 ;  /* 0x0000000c0500780c */ /* 0x000fe200017c1270 */
[----:B-1----:R-:W-:Y:S01]  /*1880*/  FADD R20, R37, R44 ;  /* 0x0000002c25147221 */ /* 0x002fe20000000000 */
[----:B------:R-:W-:Y:S02]  /*1890*/  SEL R21, R25, RZ, P0 ;  /* 0x000000ff19157207 */ /* 0x000fe40000000000 */
[----:B------:R-:W-:-:S09]  /*18a0*/  SEL R29, R29, RZ, P0 ;  /* 0x000000ff1d1d7207 */ /* 0x000fd20000000000 */
[----:B------:R0:W2:Y:S01]  /*18b0*/  @P6 LDG.E.EL R45, desc[UR4][R22.64] ;  /* 0x00000004162d6981 */ /* 0x0000a2000c2e1900 */
[----:B------:R-:W-:Y:S01]  /*18c0*/  ISETP.LT.AND P0, PT, R2, 0xc, P2 ;  /* 0x0000000c0200780c */ /* 0x000fe20001701270 */
[----:B------:R-:W-:Y:S02]  /*18d0*/  IMAD.MOV.U32 R25, RZ, RZ, RZ ;  /* 0x000000ffff197224 */ /* 0x000fe400078e00ff */
[----:B------:R-:W-:Y:S01]  /*18e0*/  FADD R20, R20, R40 ;  /* 0x0000002814147221 */ /* 0x000fe20000000000 */
[----:B------:R-:W-:Y:S01]  /*18f0*/  MOV R40, RZ ;  /* 0x000000ff00287202 */ /* 0x000fe20000000f00 */
[----:B------:R-:W-:-:S08]  /*1900*/  HFMA2.MMA R37, -RZ, RZ, 0, 0 ;  /* 0x00000000ff257435 */ /* 0x000fd000000001ff */
[----:B------:R1:W2:Y:S01]  /*1910*/  @P0 LDG.E.EL R25, desc[UR4][R34.64] ;  /* 0x0000000422190981 */ /* 0x0002a2000c2e1900 */
[----:B---3--:R-:W-:Y:S02]  /*1920*/  SEL R24, R24, RZ, P1 ;  /* 0x000000ff18187207 */ /* 0x008fe40000800000 */
[----:B0-----:R-:W-:Y:S01]  /*1930*/  IADD3 R23, R33, R28, RZ ;  /* 0x0000001c21177210 */ /* 0x001fe20007ffe0ff */
[----:B-1----:R-:W-:-:S04]  /*1940*/  IMAD.IADD R35, R53, 0x1, R28 ;  /* 0x0000000135237824 */ /* 0x002fc800078e021c */
[----:B------:R-:W-:Y:S01]  /*1950*/  IMAD.WIDE R34, R35, 0x4, R26 ;  /* 0x0000000423227825 */ /* 0x000fe200078e021a */
[----:B------:R-:W-:-:S03]  /*1960*/  SEL R36, R36, RZ, P1 ;  /* 0x000000ff24247207 */ /* 0x000fc60000800000 */
[----:B------:R-:W-:Y:S01]  /*1970*/  IMAD.WIDE R22, R23, 0x4, R26 ;  /* 0x0000000417167825 */ /* 0x000fe200078e021a */
[----:B------:R-:W-:Y:S01]  /*1980*/  SEL R43, R43, RZ, P1 ;  /* 0x000000ff2b2b7207 */ /* 0x000fe20000800000 */
[----:B------:R-:W-:Y:S01]  /*1990*/  HFMA2.MMA R44, -RZ, RZ, 0, 0 ;  /* 0x00000000ff2c7435 */ /* 0x000fe200000001ff */
[----:B----4-:R-:W-:Y:S02]  /*19a0*/  SEL R47, R47, RZ, P1 ;  /* 0x000000ff2f2f7207 */ /* 0x010fe40000800000 */
[----:B------:R-:W-:-:S13]  /*19b0*/  ISETP.LT.AND P1, PT, R9, 0xc, P2 ;  /* 0x0000000c0900780c */ /* 0x000fda0001721270 */
[----:B------:R-:W3:Y:S01]  /*19c0*/  @P1 LDG.E.EL R37, desc[UR4][R22.64] ;  /* 0x0000000416251981 */ /* 0x000ee2000c2e1900 */
[----:B-----5:R-:W-:Y:S02]  /*19d0*/  SEL R39, R39, RZ, P4 ;  /* 0x000000ff27277207 */ /* 0x020fe40002000000 */
[----:B------:R-:W-:Y:S02]  /*19e0*/  ISETP.LT.AND P4, PT, R7, 0xc, P2 ;  /* 0x0000000c0700780c */ /* 0x000fe40001781270 */
[----:B------:R-:W-:-:S11]  /*19f0*/  ISETP.EQ.U32.AND P2, PT, R12, 0x1, P2 ;  /* 0x000000010c00780c */ /* 0x000fd60001742070 */
[----:B------:R0:W4:Y:S02]  /*1a00*/  @P4 LDG.E.EL R40, desc[UR4][R34.64] ;  /* 0x0000000422284981 */ /* 0x000124000c2e1900 */
[----:B0-----:R-:W-:Y:S01]  /*1a10*/  FADD R34, R42, R29 ;  /* 0x0000001d2a227221 */ /* 0x001fe20000000000 */
[----:B------:R-:W-:-:S05]  /*1a20*/  IADD3 R29, R14, R28, RZ ;  /* 0x0000001c0e1d7210 */ /* 0x000fca0007ffe0ff */
[----:B------:R-:W-:Y:S01]  /*1a30*/  IMAD.WIDE R22, R29, 0x4, R26 ;  /* 0x000000041d167825 */ /* 0x000fe200078e021a */
[----:B------:R-:W-:-:S03]  /*1a40*/  IADD3 R29, R17, R28, RZ ;  /* 0x0000001c111d7210 */ /* 0x000fc60007ffe0ff */
[----:B------:R-:W-:Y:S02]  /*1a50*/  IMAD.MOV.U32 R42, RZ, RZ, RZ ;  /* 0x000000ffff2a7224 */ /* 0x000fe400078e00ff */
[----:B------:R-:W-:-:S04]  /*1a60*/  IMAD.WIDE R28, R29, 0x4, R26 ;  /* 0x000000041d1c7825 */ /* 0x000fc800078e021a */
[----:B------:R0:W5:Y:S04]  /*1a70*/  @P2 LDG.E.EL R42, desc[UR4][R22.64] ;  /* 0x00000004162a2981 */ /* 0x000168000c2e1900 */
[----:B------:R1:W5:Y:S01]  /*1a80*/  @P2 LDG.E.EL R44, desc[UR4][R28.64] ;  /* 0x000000041c2c2981 */ /* 0x000362000c2e1900 */
[----:B------:R-:W-:Y:S01]  /*1a90*/  ISETP.GT.AND P3, PT, R4, -0x1, P3 ;  /* 0xffffffff0400780c */ /* 0x000fe20001f64270 */
[----:B------:R-:W-:Y:S01]  /*1aa0*/  FADD R47, R32, R47 ;  /* 0x0000002f202f7221 */ /* 0x000fe20000000000 */
[----:B------:R-:W-:Y:S02]  /*1ab0*/  VIADD R32, R48, 0x20 ;  /* 0x0000002030207836 */ /* 0x000fe40000000000 */
[----:B------:R-:W-:Y:S02]  /*1ac0*/  ISETP.LT.AND P3, PT, R0, 0x100, P3 ;  /* 0x000001000000780c */ /* 0x000fe40001f61270 */
[----:B------:R-:W-:-:S02]  /*1ad0*/  SEL R41, R41, RZ, P5 ;  /* 0x000000ff29297207 */ /* 0x000fc40002800000 */
[----:B------:R-:W-:Y:S01]  /*1ae0*/  ISETP.LT.AND P5, PT, R8, 0xc, P3 ;  /* 0x0000000c0800780c */ /* 0x000fe20001fa1270 */
[----:B0-----:R-:W-:Y:S01]  /*1af0*/  FADD R23, R47, R24 ;  /* 0x000000182f177221 */ /* 0x001fe20000000000 */
[----:B------:R-:W-:Y:S01]  /*1b00*/  IADD3 R35, R49, R32, RZ ;  /* 0x0000002031237210 */ /* 0x000fe20007ffe0ff */
[----:B------:R-:W-:Y:S01]  /*1b10*/  HFMA2.MMA R24, -RZ, RZ, 0, 0 ;  /* 0x00000000ff187435 */ /* 0x000fe200000001ff */
[----:B-1----:R-:W-:Y:S02]  /*1b20*/  IMAD.IADD R29, R30, 0x1, R32 ;  /* 0x000000011e1d7824 */ /* 0x002fe400078e0220 */
[----:B------:R-:W-:Y:S01]  /*1b30*/  FADD R21, R34, R21 ;  /* 0x0000001522157221 */ /* 0x000fe20000000000 */
[----:B------:R-:W-:Y:S01]  /*1b40*/  MOV R22, RZ ;  /* 0x000000ff00167202 */ /* 0x000fe20000000f00 */
[----:B------:R-:W-:Y:S01]  /*1b50*/  IMAD.WIDE R34, R35, 0x4, R26 ;  /* 0x0000000423227825 */ /* 0x000fe200078e021a */
[----:B------:R-:W-:-:S03]  /*1b60*/  IADD3 R47, R51, R32, RZ ;  /* 0x00000020332f7210 */ /* 0x000fc60007ffe0ff */
[----:B------:R-:W-:-:S04]  /*1b70*/  IMAD.WIDE R28, R29, 0x4, R26 ;  /* 0x000000041d1c7825 */ /* 0x000fc800078e021a */
[----:B------:R-:W-:Y:S01]  /*1b80*/  FADD R43, R46, R43 ;  /* 0x0000002b2e2b7221 */ /* 0x000fe20000000000 */
[----:B------:R0:W5:Y:S01]  /*1b90*/  @P5 LDG.E.EL R22, desc[UR4][R34.64] ;  /* 0x0000000422165981 */ /* 0x000162000c2e1900 */
[----:B------:R-:W-:-:S04]  /*1ba0*/  IMAD.WIDE R46, R47, 0x4, R26 ;  /* 0x000000042f2e7825 */ /* 0x000fc800078e021a */
[----:B------:R-:W-:Y:S01]  /*1bb0*/  FADD R38, R38, R39 ;  /* 0x0000002726267221 */ /* 0x000fe20000000000 */
[----:B------:R-:W-:Y:S01]  /*1bc0*/  HFMA2.MMA R39, -RZ, RZ, 0, 0 ;  /* 0x00000000ff277435 */ /* 0x000fe200000001ff */
[----:B0-----:R-:W-:Y:S02]  /*1bd0*/  IMAD.MOV.U32 R34, RZ, RZ, RZ ;  /* 0x000000ffff227224 */ /* 0x001fe400078e00ff */
[----:B------:R-:W-:Y:S01]  /*1be0*/  FADD R35, R43, R36 ;  /* 0x000000242b237221 */ /* 0x000fe20000000000 */
[----:B------:R-:W-:Y:S01]  /*1bf0*/  MOV R36, RZ ;  /* 0x000000ff00247202 */ /* 0x000fe20000000f00 */
[----:B------:R-:W-:Y:S01]  /*1c00*/  IMAD.MOV.U32 R43, RZ, RZ, RZ ;  /* 0x000000ffff2b7224 */ /* 0x000fe200078e00ff */
[----:B------:R-:W-:-:S04]  /*1c10*/  IADD3 R48, R48, 0x21, RZ ;  /* 0x0000002130307810 */ /* 0x000fc80007ffe0ff */
[----:B------:R-:W-:Y:S01]  /*1c20*/  IADD3 R30, R30, R48, RZ ;  /* 0x000000301e1e7210 */ /* 0x000fe20007ffe0ff */
[----:B------:R-:W-:Y:S01]  /*1c30*/  FADD R41, R52, R41 ;  /* 0x0000002934297221 */ /* 0x000fe20000000000 */
[----:B------:R-:W-:Y:S02]  /*1c40*/  MOV R52, RZ ;  /* 0x000000ff00347202 */ /* 0x000fe40000000f00 */
[----:B--2---:R-:W-:Y:S02]  /*1c50*/  SEL R45, R45, RZ, P6 ;  /* 0x000000ff2d2d7207 */ /* 0x004fe40003000000 */
[----:B------:R-:W-:Y:S02]  /*1c60*/  ISETP.LT.AND P6, PT, R3, 0xc, P3 ;  /* 0x0000000c0300780c */ /* 0x000fe40001fc1270 */
[----:B------:R-:W-:-:S11]  /*1c70*/  SEL R25, R25, RZ, P0 ;  /* 0x000000ff19197207 */ /* 0x000fd60000000000 */
[----:B------:R0:W2:Y:S01]  /*1c80*/  @P6 LDG.E.EL R24, desc[UR4][R28.64] ;  /* 0x000000041c186981 */ /* 0x0000a2000c2e1900 */
[----:B------:R-:W-:Y:S02]  /*1c90*/  ISETP.LT.AND P0, PT, R5, 0xc, P3 ;  /* 0x0000000c0500780c */ /* 0x000fe40001f01270 */
[----:B0-----:R-:W-:-:S11]  /*1ca0*/  IADD3 R29, R31, R32, RZ ;  /* 0x000000201f1d7210 */ /* 0x001fd60007ffe0ff */
[----:B------:R0:W2:Y:S01]  /*1cb0*/  @P0 LDG.E.EL R34, desc[UR4][R46.64] ;  /* 0x000000042e220981 */ /* 0x0000a2000c2e1900 */
[----:B------:R-:W-:-:S04]  /*1cc0*/  IMAD.WIDE R28, R29, 0x4, R26 ;  /* 0x000000041d1c7825 */ /* 0x000fc800078e021a */
[----:B0-----:R-:W-:-:S04]  /*1cd0*/  IMAD.IADD R47, R33, 0x1, R32 ;  /* 0x00000001212f7824 */ /* 0x001fc800078e0220 */
[----:B------:R-:W-:-:S04]  /*1ce0*/  IMAD.WIDE R46, R47, 0x4, R26 ;  /* 0x000000042f2e7825 */ /* 0x000fc800078e021a */
[----:B------:R-:W-:Y:S01]  /*1cf0*/  FADD R45, R50, R45 ;  /* 0x0000002d322d7221 */ /* 0x000fe20000000000 */
[----:B------:R-:W-:Y:S01]  /*1d00*/  IMAD.MOV.U32 R50, RZ, RZ, RZ ;  /* 0x000000ffff327224 */ /* 0x000fe200078e00ff */
[----:B---3--:R-:W-:Y:S02]  /*1d10*/  SEL R37, R37, RZ, P1 ;  /* 0x000000ff25257207 */ /* 0x008fe40000800000 */
[----:B------:R-:W-:-:S13]  /*1d20*/  ISETP.LT.AND P1, PT, R2, 0xc, P3 ;  /* 0x0000000c0200780c */ /* 0x000fda0001f21270 */
[----:B------:R0:W3:Y:S01]  /*1d30*/  @P1 LDG.E.EL R36, desc[UR4][R28.64] ;  /* 0x000000041c241981 */ /* 0x0000e2000c2e1900 */
[----:B----4-:R-:W-:Y:S02]  /*1d40*/  SEL R40, R40, RZ, P4 ;  /* 0x000000ff28287207 */ /* 0x010fe40002000000 */
[----:B------:R-:W-:Y:S02]  /*1d50*/  ISETP.LT.AND P4, PT, R9, 0xc, P3 ;  /* 0x0000000c0900780c */ /* 0x000fe40001f81270 */
[----:B0-----:R-:W-:-:S05]  /*1d60*/  IADD3 R29, R53, R32, RZ ;  /* 0x00000020351d7210 */ /* 0x001fca0007ffe0ff */
[----:B------:R-:W-:-:S06]  /*1d70*/  IMAD.WIDE R28, R29, 0x4, R26 ;  /* 0x000000041d1c7825 */ /* 0x000fcc00078e021a */
[----:B------:R0:W4:Y:S01]  /*1d80*/  @P4 LDG.E.EL R39, desc[UR4][R46.64] ;  /* 0x000000042e274981 */ /* 0x000122000c2e1900 */
[----:B-----5:R-:W-:Y:S02]  /*1d90*/  SEL R42, R42, RZ, P2 ;  /* 0x000000ff2a2a7207 */ /* 0x020fe40001000000 */
[----:B------:R-:W-:Y:S02]  /*1da0*/  SEL R44, R44, RZ, P2 ;  /* 0x000000ff2c2c7207 */ /* 0x000fe40001000000 */
[----:B------:R-:W-:Y:S02]  /*1db0*/  ISETP.LT.AND P2, PT, R7, 0xc, P3 ;  /* 0x0000000c0700780c */ /* 0x000fe40001f41270 */
[----:B------:R-:W-:Y:S02]  /*1dc0*/  ISETP.EQ.U32.AND P3, PT, R12, 0x1, P3 ;  /* 0x000000010c00780c */ /* 0x000fe40001f62070 */
[----:B0-----:R-:W-:Y:S02]  /*1dd0*/  IADD3 R47, R14, R32, RZ ;  /* 0x000000200e2f7210 */ /* 0x001fe40007ffe0ff */
[----:B------:R-:W-:Y:S01]  /*1de0*/  MOV R46, RZ ;  /* 0x000000ff002e7202 */ /* 0x000fe20000000f00 */
[----:B------:R-:W-:-:S06]  /*1df0*/  IMAD.IADD R32, R17, 0x1, R32 ;  /* 0x0000000111207824 */ /* 0x000fcc00078e0220 */
[----:B------:R0:W5:Y:S02]  /*1e00*/  @P2 LDG.E.EL R43, desc[UR4][R28.64] ;  /* 0x000000041c2b2981 */ /* 0x000164000c2e1900 */
[----:B0-----:R-:W-:Y:S01]  /*1e10*/  IMAD.WIDE R28, R47, 0x4, R26 ;  /* 0x000000042f1c7825 */ /* 0x001fe200078e021a */
[----:B------:R-:W-:-:S04]  /*1e20*/  HFMA2.MMA R47, -RZ, RZ, 0, 0 ;  /* 0x00000000ff2f7435 */ /* 0x000fc800000001ff */
[----:B------:R0:W5:Y:S02]  /*1e30*/  @P3 LDG.E.EL R46, desc[UR4][R28.64] ;  /* 0x000000041c2e3981 */ /* 0x000164000c2e1900 */
[----:B0-----:R-:W-:-:S04]  /*1e40*/  IMAD.WIDE R28, R32, 0x4, R26 ;  /* 0x00000004201c7825 */ /* 0x001fc800078e021a */
[----:B------:R-:W-:Y:S01]  /*1e50*/  IMAD.IADD R32, R49, 0x1, R48 ;  /* 0x0000000131207824 */ /* 0x000fe200078e0230 */
[----:B------:R0:W5:Y:S01]  /*1e60*/  @P3 LDG.E.EL R47, desc[UR4][R28.64] ;  /* 0x000000041c2f3981 */ /* 0x000162000c2e1900 */
[----:B------:R-:W-:Y:S02]  /*1e70*/  MOV R49, RZ ;  /* 0x000000ff00317202 */ /* 0x000fe40000000f00 */
[----:B0-----:R-:W-:-:S05]  /*1e80*/  IMAD.WIDE R28, R32, 0x4, R26 ;  /* 0x00000004201c7825 */ /* 0x001fca00078e021a */
[----:B------:R0:W5:Y:S02]  /*1e90*/  @P5 LDG.E.EL R49, desc[UR4][R28.64] ;  /* 0x000000041c315981 */ /* 0x000164000c2e1900 */
[----:B0-----:R-:W-:Y:S01]  /*1ea0*/  IMAD.WIDE R28, R30, 0x4, R26 ;  /* 0x000000041e1c7825 */ /* 0x001fe200078e021a */
[----:B------:R-:W-:Y:S01]  /*1eb0*/  IADD3 R30, R51, R48, RZ ;  /* 0x00000030331e7210 */ /* 0x000fe20007ffe0ff */
[----:B------:R-:W-:-:S03]  /*1ec0*/  HFMA2.MMA R51, -RZ, RZ, 0, 0 ;  /* 0x00000000ff337435 */ /* 0x000fc600000001ff */
[----:B------:R0:W5:Y:S02]  /*1ed0*/  @P6 LDG.E.EL R50, desc[UR4][R28.64] ;  /* 0x000000041c326981 */ /* 0x000164000c2e1900 */
[----:B0-----:R-:W-:-:S05]  /*1ee0*/  IMAD.WIDE R28, R30, 0x4, R26 ;  /* 0x000000041e1c7825 */ /* 0x001fca00078e021a */
[----:B------:R0:W5:Y:S01]  /*1ef0*/  @P0 LDG.E.EL R51, desc[UR4][R28.64] ;  /* 0x000000041c330981 */ /* 0x000162000c2e1900 */
[----:B------:R-:W-:Y:S01]  /*1f00*/  IMAD.IADD R31, R31, 0x1, R48 ;  /* 0x000000011f1f7824 */ /* 0x000fe200078e0230 */
[----:B0-----:R-:W-:Y:S01]  /*1f10*/  IADD3 R29, R53, R48, RZ ;  /* 0x00000030351d7210 */ /* 0x001fe20007ffe0ff */
[----:B------:R-:W-:Y:S02]  /*1f20*/  HFMA2.MMA R53, -RZ, RZ, 0, 0 ;  /* 0x00000000ff357435 */ /* 0x000fe400000001ff */
[----:B------:R-:W-:-:S04]  /*1f30*/  IMAD.WIDE R30, R31, 0x4, R26 ;  /* 0x000000041f1e7825 */ /* 0x000fc800078e021a */
[----:B------:R-:W-:Y:S01]  /*1f40*/  IMAD.WIDE R28, R29, 0x4, R26 ;  /* 0x000000041d1c7825 */ /* 0x000fe200078e021a */
[----:B------:R-:W-:Y:S01]  /*1f50*/  IADD3 R33, R33, R48, RZ ;  /* 0x0000003021217210 */ /* 0x000fe20007ffe0ff */
[----:B------:R0:W5:Y:S01]  /*1f60*/  @P1 LDG.E.EL R52, desc[UR4][R30.64] ;  /* 0x000000041e341981 */ /* 0x000162000c2e1900 */
[----:B------:R-:W-:-:S03]  /*1f70*/  IADD3 R17, R17, R48, RZ ;  /* 0x0000003011117210 */ /* 0x000fc60007ffe0ff */
[----:B------:R1:W5:Y:S01]  /*1f80*/  @P2 LDG.E.EL R53, desc[UR4][R28.64] ;  /* 0x000000041c352981 */ /* 0x000362000c2e1900 */
[----:B------:R-:W-:-:S04]  /*1f90*/  IMAD.WIDE R32, R33, 0x4, R26 ;  /* 0x0000000421207825 */ /* 0x000fc800078e021a */
[----:B0-----:R-:W-:Y:S02]  /*1fa0*/  IMAD.MOV.U32 R30, RZ, RZ, RZ ;  /* 0x000000ffff1e7224 */ /* 0x001fe400078e00ff */
[----:B-1----:R-:W-:Y:S01]  /*1fb0*/  IMAD.IADD R29, R14, 0x1, R48 ;  /* 0x000000010e1d7824 */ /* 0x002fe200078e0230 */
[----:B------:R-:W-:-:S03]  /*1fc0*/  MOV R14, RZ ;  /* 0x000000ff000e7202 */ /* 0x000fc60000000f00 */
[----:B------:R-:W5:Y:S01]  /*1fd0*/  @P4 LDG.E.EL R30, desc[UR4][R32.64] ;  /* 0x00000004201e4981 */ /* 0x000f62000c2e1900 */
[----:B------:R-:W-:-:S04]  /*1fe0*/  IMAD.WIDE R28, R29, 0x4, R26 ;  /* 0x000000041d1c7825 */ /* 0x000fc800078e021a */
[----:B------:R-:W-:Y:S01]  /*1ff0*/  IMAD.WIDE R26, R17, 0x4, R26 ;  /* 0x00000004111a7825 */ /* 0x000fe200078e021a */
[----:B------:R-:W5:Y:S03]  /*2000*/  @P3 LDG.E.EL R14, desc[UR4][R28.64] ;  /* 0x000000041c0e3981 */ /* 0x000f66000c2e1900 */
[----:B------:R-:W-:-:S06]  /*2010*/  IMAD.MOV.U32 R17, RZ, RZ, RZ ;  /* 0x000000ffff117224 */ /* 0x000fcc00078e00ff */
[----:B------:R0:W5:Y:S01]  /*2020*/  @P3 LDG.E.EL R17, desc[UR4][R26.64] ;  /* 0x000000041a113981 */ /* 0x000162000c2e1900 */
[----:B------:R-:W-:Y:S02]  /*2030*/  SHF.L.U32 R4, R4, 0x2, RZ ;  /* 0x0000000204047819 */ /* 0x000fe400000006ff */
[C---:B------:R-:W-:Y:S01]  /*2040*/  IADD3 R31, -R6.reuse, 0x1, -R19 ;  /* 0x00000001061f7810 */ /* 0x040fe20007ffe913 */
[----:B------:R-:W-:-:S04]  /*2050*/  VIADD R6, R6, 0x2 ;  /* 0x0000000206067836 */ /* 0x000fc80000000000 */
[----:B------:R-:W-:Y:S01]  /*2060*/  IMAD R31, R11, R4, R31 ;  /* 0x000000040b1f7224 */ /* 0x000fe200078e021f */
[----:B------:R-:W-:Y:S02]  /*2070*/  SEL R11, R22, RZ, P5 ;  /* 0x000000ff160b7207 */ /* 0x000fe40002800000 */
[----:B------:R-:W-:Y:S02]  /*2080*/  IADD3 R4, R19, 0x2, RZ ;  /* 0x0000000213047810 */ /* 0x000fe40007ffe0ff */
[----:B0-----:R-:W-:Y:S02]  /*2090*/  IADD3 R26, -R19, RZ, RZ ;  /* 0x000000ff131a7210 */ /* 0x001fe40007ffe1ff */
[----:B------:R-:W-:-:S05]  /*20a0*/  IADD3 R31, R6, R31, RZ ;  /* 0x0000001f061f7210 */ /* 0x000fca0007ffe0ff */
[----:B------:R-:W-:Y:S01]  /*20b0*/  IMAD R31, R6, R26, R31 ;  /* 0x0000001a061f7224 */ /* 0x000fe200078e021f */
[----:B--2---:R-:W-:Y:S01]  /*20c0*/  SEL R24, R24, RZ, P6 ;  /* 0x000000ff18187207 */ /* 0x004fe20003000000 */
[----:B------:R-:W-:-:S04]  /*20d0*/  IMAD.HI R6, R3, 0x55555556, RZ ;  /* 0x5555555603067827 */ /* 0x000fc800078e02ff */
[----:B------:R-:W-:Y:S01]  /*20e0*/  FADD R38, R38, R11 ;  /* 0x0000000b26267221 */ /* 0x000fe20000000000 */
[----:B------:R-:W-:Y:S02]  /*20f0*/  IMAD R15, R15, 0x8300, R16 ;  /* 0x000083000f0f7824 */ /* 0x000fe400078e0210 */
[----:B------:R-:W-:Y:S02]  /*2100*/  IMAD R13, R10, 0x8300, R13 ;  /* 0x000083000a0d7824 */ /* 0x000fe400078e020d */
[----:B------:R-:W-:Y:S01]  /*2110*/  IMAD.HI R10, R5, 0x55555556, RZ ;  /* 0x55555556050a7827 */ /* 0x000fe200078e02ff */
[----:B------:R-:W-:-:S03]  /*2120*/  LEA.HI R6, R6, R6, RZ, 0x1 ;  /* 0x0000000606067211 */ /* 0x000fc600078f08ff */
[----:B------:R-:W-:Y:S01]  /*2130*/  FADD R20, R20, R37 ;  /* 0x0000002514147221 */ /* 0x000fe20000000000 */
[----:B------:R-:W-:Y:S01]  /*2140*/  FADD R23, R23, R42 ;  /* 0x0000002a17177221 */ /* 0x000fe20000000000 */
[----:B------:R-:W-:Y:S02]  /*2150*/  SEL R34, R34, RZ, P0 ;  /* 0x000000ff22227207 */ /* 0x000fe40000000000 */
[----:B------:R-:W-:Y:S01]  /*2160*/  LEA.HI R10, R10, R10, RZ, 0x1 ;  /* 0x0000000a0a0a7211 */ /* 0x000fe200078f08ff */
[----:B------:R-:W-:Y:S01]  /*2170*/  FADD R25, R18, R25 ;  /* 0x0000001912197221 */ /* 0x000fe20000000000 */
[----:B------:R-:W-:Y:S01]  /*2180*/  FADD R21, R21, R40 ;  /* 0x0000002815157221 */ /* 0x000fe20000000000 */
[----:B------:R-:W-:Y:S01]  /*2190*/  FADD R44, R35, R44 ;  /* 0x0000002c232c7221 */ /* 0x000fe20000000000 */
[----:B------:R-:W-:Y:S01]  /*21a0*/  FADD R41, R41, R24 ;  /* 0x0000001829297221 */ /* 0x000fe20000000000 */
[----:B------:R-:W-:Y:S01]  /*21b0*/  FADD R34, R45, R34 ;  /* 0x000000222d227221 */ /* 0x000fe20000000000 */
[----:B------:R-:W-:-:S04]  /*21c0*/  IMAD.HI R18, R2, 0x55555556, RZ ;  /* 0x5555555602127827 */ /* 0x000fc800078e02ff */
[----:B------:R-:W-:Y:S01]  /*21d0*/  IMAD R29, R0, 0x83, R15 ;  /* 0x00000083001d7824 */ /* 0x000fe200078e020f */
[----:B---3--:R-:W-:-:S05]  /*21e0*/  SEL R36, R36, RZ, P1 ;  /* 0x000000ff24247207 */ /* 0x008fca0000800000 */
[----:B------:R-:W-:Y:S01]  /*21f0*/  FADD R25, R25, R36 ;  /* 0x0000002419197221 */ /* 0x000fe20000000000 */
[----:B----4-:R-:W-:-:S05]  /*2200*/  SEL R39, R39, RZ, P4 ;  /* 0x000000ff27277207 */ /* 0x010fca0002000000 */
[----:B------:R-:W-:Y:S01]  /*2210*/  FADD R20, R20, R39 ;  /* 0x0000002714147221 */ /* 0x000fe20000000000 */
[----:B-----5:R-:W-:Y:S02]  /*2220*/  SEL R46, R46, RZ, P3 ;  /* 0x000000ff2e2e7207 */ /* 0x020fe40001800000 */
[----:B------:R-:W-:Y:S02]  /*2230*/  SEL R49, R49, RZ, P5 ;  /* 0x000000ff31317207 */ /* 0x000fe40002800000 */
[----:B------:R-:W-:-:S04]  /*2240*/  ISETP.GT.AND P5, PT, R0, 0xff, PT ;  /* 0x000000ff0000780c */ /* 0x000fc80003fa4270 */
[----:B------:R-:W-:Y:S02]  /*2250*/  SEL R22, RZ, 0x21, !P5 ;  /* 0x00000021ff167807 */ /* 0x000fe40006800000 */
[----:B------:R-:W-:Y:S02]  /*2260*/  SEL R50, R50, RZ, P6 ;  /* 0x000000ff32327207 */ /* 0x000fe40003000000 */
[----:B------:R-:W-:-:S04]  /*2270*/  ISETP.GE.AND P6, PT, R0, 0x100, PT ;  /* 0x000001000000780c */ /* 0x000fc80003fc6270 */
[----:B------:R-:W-:-:S05]  /*2280*/  SEL R19, R4, RZ, !P6 ;  /* 0x000000ff04137207 */ /* 0x000fca0007000000 */
[----:B------:R-:W-:-:S05]  /*2290*/  IMAD.IADD R4, R22, 0x1, R19 ;  /* 0x0000000116047824 */ /* 0x000fca00078e0213 */
[----:B------:R-:W-:-:S04]  /*22a0*/  IADD3 R31, R4, R31, RZ ;  /* 0x0000001f041f7210 */ /* 0x000fc80007ffe0ff */
[----:B------:R-:W-:-:S04]  /*22b0*/  LEA R4, R4, R31, 0x1 ;  /* 0x0000001f04047211 */ /* 0x000fc800078e08ff */
[----:B------:R-:W-:Y:S02]  /*22c0*/  I2FP.F32.S32 R16, R4 ;  /* 0x0000000400107245 */ /* 0x000fe40000201400 */
[----:B------:R-:W-:Y:S02]  /*22d0*/  SEL R51, R51, RZ, P0 ;  /* 0x000000ff33337207 */ /* 0x000fe40000000000 */
[----:B------:R-:W-:Y:S01]  /*22e0*/  ISETP.LT.AND P0, PT, R3, 0xc, !P6 ;  /* 0x0000000c0300780c */ /* 0x000fe20007701270 */
[----:B------:R-:W-:Y:S01]  /*22f0*/  IMAD R3, R6, -0x3, R3 ;  /* 0xfffffffd06037824 */ /* 0x000fe200078e0203 */
[----:B------:R-:W-:Y:S02]  /*2300*/  SEL R47, R47, RZ, P3 ;  /* 0x000000ff2f2f7207 */ /* 0x000fe40001800000 */
[----:B------:R-:W-:Y:S02]  /*2310*/  SEL R52, R52, RZ, P1 ;  /* 0x000000ff34347207 */ /* 0x000fe40000800000 */
[----:B------:R-:W-:Y:S01]  /*2320*/  ISETP.LT.AND P1, PT, R5, 0xc, !P6 ;  /* 0x0000000c0500780c */ /* 0x000fe20007721270 */
[----:B------:R-:W-:-:S02]  /*2330*/  IMAD R5, R10, -0x3, R5 ;  /* 0xfffffffd0a057824 */ /* 0x000fc400078e0205 */
[----:B------:R-:W-:Y:S01]  /*2340*/  FADD R23, R23, R46 ;  /* 0x0000002e17177221 */ /* 0x000fe20000000000 */
[----:B------:R-:W-:Y:S01]  /*2350*/  IMAD R3, R6, 0x8300, R3 ;  /* 0x0000830006037824 */ /* 0x000fe200078e0203 */
[----:B------:R-:W-:Y:S02]  /*2360*/  SEL R6, R43, RZ, P2 ;  /* 0x000000ff2b067207 */ /* 0x000fe40001000000 */
[----:B------:R-:W-:Y:S02]  /*2370*/  SEL R11, R30, RZ, P4 ;  /* 0x000000ff1e0b7207 */ /* 0x000fe40002000000 */
[----:B------:R-:W-:Y:S02]  /*2380*/  FSETP.GT.AND P4, PT, |R16|, 8.50705917302346158658e+37, PT ;  /* 0x7e8000001000780b */ /* 0x000fe40003f84200 */
[----:B------:R-:W-:Y:S01]  /*2390*/  SEL R14, R14, RZ, P3 ;  /* 0x000000ff0e0e7207 */ /* 0x000fe20001800000 */
[----:B------:R-:W-:Y:S01]  /*23a0*/  IMAD R5, R10, 0x8300, R5 ;  /* 0x000083000a057824 */ /* 0x000fe200078e0205 */
[----:B------:R-:W-:-:S02]  /*23b0*/  SEL R17, R17, RZ, P3 ;  /* 0x000000ff11117207 */ /* 0x000fc40001800000 */
[----:B------:R-:W-:Y:S01]  /*23c0*/  FSETP.GEU.AND P3, PT, |R16|, 1.175494350822287508e-38, PT ;  /* 0x008000001000780b */ /* 0x000fe20003f6e200 */
[----:B------:R-:W-:Y:S01]  /*23d0*/  FADD R4, R20, R11 ;  /* 0x0000000b14047221 */ /* 0x000fe20000000000 */
[----:B------:R-:W-:Y:S01]  /*23e0*/  ISETP.EQ.U32.AND P5, PT, R12, 0x1, !P6 ;  /* 0x000000010c00780c */ /* 0x000fe200077a2070 */
[----:B------:R-:W-:Y:S01]  /*23f0*/  FADD R12, R23, R14 ;  /* 0x0000000e170c7221 */ /* 0x000fe20000000000 */
[----:B------:R-:W0:Y:S01]  /*2400*/  LDC.64 R10, c[0x0][0x218] ;  /* 0x00008600ff0a7b82 */ /* 0x000e220000000a00 */
[----:B------:R-:W-:Y:S01]  /*2410*/  SEL R53, R53, RZ, P2 ;  /* 0x000000ff35357207 */ /* 0x000fe20001000000 */
[----:B------:R-:W-:-:S04]  /*2420*/  IMAD.HI R14, R8, 0x55555556, RZ ;  /* 0x55555556080e7827 */ /* 0x000fc800078e02ff */
[----:B------:R-:W-:Y:S01]  /*2430*/  @P4 FMUL R16, R16, 0.25 ;  /* 0x3e80000010104820 */ /* 0x000fe20000400000 */
[----:B------:R-:W-:Y:S01]  /*2440*/  FADD R6, R21, R6 ;  /* 0x0000000615067221 */ /* 0x000fe20000000000 */
[----:B------:R-:W-:Y:S01]  /*2450*/  FADD R44, R44, R47 ;  /* 0x0000002f2c2c7221 */ /* 0x000fe20000000000 */
[----:B------:R-:W-:-:S04]  /*2460*/  IMAD.HI R19, R9, 0x55555556, RZ ;  /* 0x5555555609137827 */ /* 0x000fc800078e02ff */
[----:B------:R-:W-:Y:S01]  /*2470*/  FADD R52, R25, R52 ;  /* 0x0000003419347221 */ /* 0x000fe20000000000 */
[----:B------:R-:W-:Y:S01]  /*2480*/  FADD R49, R38, R49 ;  /* 0x0000003126317221 */ /* 0x000fe20000000000 */
[----:B------:R-:W-:Y:S01]  /*2490*/  @!P3 FMUL R16, R16, 16777216 ;  /* 0x4b8000001010b820 */ /* 0x000fe20000400000 */
[----:B------:R-:W-:Y:S01]  /*24a0*/  FADD R50, R41, R50 ;  /* 0x0000003229327221 */ /* 0x000fe20000000000 */
[----:B------:R-:W-:Y:S01]  /*24b0*/  FADD R51, R34, R51 ;  /* 0x0000003322337221 */ /* 0x000fe20000000000 */
[----:B------:R-:W-:Y:S01]  /*24c0*/  FADD R6, R6, R53 ;  /* 0x0000003506067221 */ /* 0x000fe20000000000 */
[----:B------:R-:W-:Y:S01]  /*24d0*/  FADD R17, R44, R17 ;  /* 0x000000112c117221 */ /* 0x000fe20000000000 */
[----:B------:R-:W-:Y:S01]  /*24e0*/  LEA.HI R25, R14, R14, RZ, 0x1 ;  /* 0x0000000e0e197211 */ /* 0x000fe200078f08ff */
[----:B------:R-:W-:Y:S01]  /*24f0*/  IMAD.HI R20, R7, 0x55555556, RZ ;  /* 0x5555555607147827 */ /* 0x000fe200078e02ff */
[----:B------:R-:W-:-:S03]  /*2500*/  LEA.HI R14, R19, R19, RZ, 0x1 ;  /* 0x00000013130e7211 */ /* 0x000fc600078f08ff */
[----:B------:R-:W-:Y:S01]  /*2510*/  @P4 FMUL R49, R49, 0.25 ;  /* 0x3e80000031314820 */ /* 0x000fe20000400000 */
[----:B------:R-:W-:Y:S01]  /*2520*/  LEA.HI R21, R18, R18, RZ, 0x1 ;  /* 0x0000001212157211 */ /* 0x000fe200078f08ff */
[----:B------:R-:W1:Y:S01]  /*2530*/  MUFU.RCP R19, R16 ;  /* 0x0000001000137308 */ /* 0x000e620000001000 */
[----:B------:R-:W-:Y:S01]  /*2540*/  @P4 FMUL R50, R50, 0.25 ;  /* 0x3e80000032324820 */ /* 0x000fe20000400000 */
[----:B------:R-:W-:Y:S01]  /*2550*/  @P4 FMUL R51, R51, 0.25 ;  /* 0x3e80000033334820 */ /* 0x000fe20000400000 */
[----:B------:R-:W-:Y:S01]  /*2560*/  @P4 FMUL R52, R52, 0.25 ;  /* 0x3e80000034344820 */ /* 0x000fe20000400000 */
[----:B------:R-:W-:Y:S01]  /*2570*/  @P4 FMUL R4, R4, 0.25 ;  /* 0x3e80000004044820 */ /* 0x000fe20000400000 */
[----:B------:R-:W-:Y:S01]  /*2580*/  @P4 FMUL R6, R6, 0.25 ;  /* 0x3e80000006064820 */ /* 0x000fe20000400000 */
[----:B------:R-:W-:Y:S01]  /*2590*/  @P4 FMUL R12, R12, 0.25 ;  /* 0x3e8000000c0c4820 */ /* 0x000fe20000400000 */
[----:B------:R-:W-:Y:S01]  /*25a0*/  @P4 FMUL R17, R17, 0.25 ;  /* 0x3e80000011114820 */ /* 0x000fe20000400000 */
[----:B------:R-:W-:Y:S01]  /*25b0*/  IMAD R27, R25, -0x3, R8 ;  /* 0xfffffffd191b7824 */ /* 0x000fe200078e0208 */
[----:B------:R-:W-:Y:S01]  /*25c0*/  LEA.HI R20, R20, R20, RZ, 0x1 ;  /* 0x0000001414147211 */ /* 0x000fe200078f08ff */
[----:B------:R-:W-:Y:S01]  /*25d0*/  @!P3 FMUL R49, R49, 16777216 ;  /* 0x4b8000003131b820 */ /* 0x000fe20000400000 */
[----:B------:R-:W-:Y:S01]  /*25e0*/  ISETP.LT.AND P2, PT, R8, 0xc, !P6 ;  /* 0x0000000c0800780c */ /* 0x000fe20007741270 */
[----:B------:R-:W-:Y:S01]  /*25f0*/  @!P3 FMUL R50, R50, 16777216 ;  /* 0x4b8000003232b820 */ /* 0x000fe20000400000 */
[----:B------:R-:W-:Y:S01]  /*2600*/  ISETP.LT.AND P4, PT, R2, 0xc, !P6 ;  /* 0x0000000c0200780c */ /* 0x000fe20007781270 */
[----:B------:R-:W-:Y:S01]  /*2610*/  @!P3 FMUL R51, R51, 16777216 ;  /* 0x4b8000003333b820 */ /* 0x000fe20000400000 */
[----:B------:R-:W-:Y:S01]  /*2620*/  @!P3 FMUL R52, R52, 16777216 ;  /* 0x4b8000003434b820 */ /* 0x000fe20000400000 */
[----:B------:R-:W-:Y:S01]  /*2630*/  @!P3 FMUL R4, R4, 16777216 ;  /* 0x4b8000000404b820 */ /* 0x000fe20000400000 */
[----:B------:R-:W-:Y:S01]  /*2640*/  @!P3 FMUL R6, R6, 16777216 ;  /* 0x4b8000000606b820 */ /* 0x000fe20000400000 */
[----:B------:R-:W-:Y:S01]  /*2650*/  @!P3 FMUL R12, R12, 16777216 ;  /* 0x4b8000000c0cb820 */ /* 0x000fe20000400000 */
[----:B------:R-:W-:Y:S01]  /*2660*/  @!P3 FMUL R17, R17, 16777216 ;  /* 0x4b8000001111b820 */ /* 0x000fe20000400000 */
[----:B------:R-:W-:Y:S01]  /*2670*/  IMAD R8, R21, -0x3, R2 ;  /* 0xfffffffd15087824 */ /* 0x000fe200078e0202 */
[----:B------:R-:W-:Y:S01]  /*2680*/  ISETP.LT.AND P3, PT, R9, 0xc, !P6 ;  /* 0x0000000c0900780c */ /* 0x000fe20007761270 */
[----:B------:R-:W-:-:S02]  /*2690*/  IMAD R23, R14, -0x3, R9 ;  /* 0xfffffffd0e177824 */ /* 0x000fc400078e0209 */
[----:B------:R-:W-:Y:S02]  /*26a0*/  IMAD R2, R0, 0x83, R27 ;  /* 0x0000008300027824 */ /* 0x000fe400078e021b */
[----:B------:R-:W-:Y:S01]  /*26b0*/  IMAD R9, R20, -0x3, R7 ;  /* 0xfffffffd14097824 */ /* 0x000fe200078e0207 */
[----:B------:R-:W-:Y:S01]  /*26c0*/  ISETP.LT.AND P6, PT, R7, 0xc, !P6 ;  /* 0x0000000c0700780c */ /* 0x000fe200077c1270 */
[----:B------:R-:W-:Y:S02]  /*26d0*/  IMAD R21, R21, 0x8300, R8 ;  /* 0x0000830015157824 */ /* 0x000fe400078e0208 */
[----:B------:R-:W-:Y:S02]  /*26e0*/  IMAD R7, R25, 0x8300, R2 ;  /* 0x0000830019077824 */ /* 0x000fe400078e0202 */
[----:B------:R-:W-:Y:S02]  /*26f0*/  IMAD R23, R14, 0x8300, R23 ;  /* 0x000083000e177824 */ /* 0x000fe400078e0217 */
[----:B------:R-:W-:-:S02]  /*2700*/  IMAD R25, R20, 0x8300, R9 ;  /* 0x0000830014197824 */ /* 0x000fc400078e0209 */
[C---:B------:R-:W-:Y:S02]  /*2710*/  IMAD R27, R0.reuse, 0x83, R13 ;  /* 0x00000083001b7824 */ /* 0x040fe400078e020d */
[C---:B------:R-:W-:Y:S02]  /*2720*/  IMAD R9, R0.reuse, 0x83, R3 ;  /* 0x0000008300097824 */ /* 0x040fe400078e0203 */
[C---:B------:R-:W-:Y:S02]  /*2730*/  IMAD R13, R0.reuse, 0x83, R5 ;  /* 0x00000083000d7824 */ /* 0x040fe400078e0205 */
[C---:B-1----:R-:W-:Y:S01]  /*2740*/  FMUL R49, R19.reuse, R49 ;  /* 0x0000003113317220 */ /* 0x042fe20000400000 */
[C---:B------:R-:W-:Y:S02]  /*2750*/  IMAD R21, R0.reuse, 0x83, R21 ;  /* 0x0000008300157824 */ /* 0x040fe400078e0215 */
[----:B------:R-:W-:Y:S01]  /*2760*/  FMUL R35, R19, R4 ;  /* 0x0000000413237220 */ /* 0x000fe20000400000 */
[----:B------:R-:W-:-:S02]  /*2770*/  IMAD R23, R0, 0x83, R23 ;  /* 0x0000008300177824 */ /* 0x000fc400078e0217 */
[----:B------:R-:W-:Y:S01]  /*2780*/  FMUL R31, R19, R50 ;  /* 0x00000032131f7220 */ /* 0x000fe20000400000 */
[----:B0-----:R-:W-:-:S04]  /*2790*/  IMAD.WIDE R2, R7, 0x4, R10 ;  /* 0x0000000407027825 */ /* 0x001fc800078e020a */
[C---:B------:R-:W-:Y:S01]  /*27a0*/  FMUL R37, R19.reuse, R6 ;  /* 0x0000000613257220 */ /* 0x040fe20000400000 */
[----:B------:R-:W-:Y:S01]  /*27b0*/  FMUL R51, R19, R51 ;  /* 0x0000003313337220 */ /* 0x000fe20000400000 */
[----:B------:R-:W-:Y:S02]  /*27c0*/  IMAD R25, R0, 0x83, R25 ;  /* 0x0000008300197824 */ /* 0x000fe400078e0219 */
[----:B------:R-:W-:-:S04]  /*27d0*/  IMAD.WIDE R4, R9, 0x4, R10 ;  /* 0x0000000409047825 */ /* 0x000fc800078e020a */
[C---:B------:R-:W-:Y:S01]  /*27e0*/  FMUL R33, R19.reuse, R52 ;  /* 0x0000003413217220 */ /* 0x040fe20000400000 */
[----:B------:R-:W-:Y:S01]  /*27f0*/  FMUL R39, R19, R12 ;  /* 0x0000000c13277220 */ /* 0x000fe20000400000 */
[----:B------:R-:W-:-:S04]  /*2800*/  IMAD.WIDE R6, R13, 0x4, R10 ;  /* 0x000000040d067825 */ /* 0x000fc800078e020a */
[----:B------:R-:W-:Y:S01]  /*2810*/  FMUL R19, R19, R17 ;  /* 0x0000001113137220 */ /* 0x000fe20000400000 */
[----:B------:R0:W-:Y:S01]  /*2820*/  @P2 STG.E desc[UR4][R2.64], R49 ;  /* 0x0000003102002986 */ /* 0x0001e2000c101904 */
[----:B------:R-:W-:-:S03]  /*2830*/  IMAD.WIDE R8, R21, 0x4, R10 ;  /* 0x0000000415087825 */ /* 0x000fc600078e020a */
[----:B------:R0:W-:Y:S01]  /*2840*/  @P0 STG.E desc[UR4][R4.64], R31 ;  /* 0x0000001f04000986 */ /* 0x0001e2000c101904 */
[----:B------:R-:W-:-:S03]  /*2850*/  IMAD.WIDE R12, R23, 0x4, R10 ;  /* 0x00000004170c7825 */ /* 0x000fc600078e020a */
[----:B------:R0:W-:Y:S01]  /*2860*/  @P1 STG.E desc[UR4][R6.64], R51 ;  /* 0x0000003306001986 */ /* 0x0001e2000c101904 */
[----:B------:R-:W-:-:S03]  /*2870*/  IMAD.WIDE R14, R25, 0x4, R10 ;  /* 0x00000004190e7825 */ /* 0x000fc600078e020a */
[----:B------:R0:W-:Y:S01]  /*2880*/  @P4 STG.E desc[UR4][R8.64], R33 ;  /* 0x0000002108004986 */ /* 0x0001e2000c101904 */
[----:B------:R-:W-:-:S03]  /*2890*/  IMAD.WIDE R16, R27, 0x4, R10 ;  /* 0x000000041b107825 */ /* 0x000fc600078e020a */
[----:B------:R0:W-:Y:S04]  /*28a0*/  @P3 STG.E desc[UR4][R12.64], R35 ;  /* 0x000000230c003986 */ /* 0x0001e8000c101904 */
[----:B------:R0:W-:Y:S01]  /*28b0*/  @P6 STG.E desc[UR4][R14.64], R37 ;  /* 0x000000250e006986 */ /* 0x0001e2000c101904 */
[----:B------:R-:W-:-:S03]  /*28c0*/  IMAD.WIDE R10, R29, 0x4, R10 ;  /* 0x000000041d0a7825 */ /* 0x000fc600078e020a */
[----:B------:R0:W-:Y:S02]  /*28d0*/  @P5 STG.E desc[UR4][R16.64], R39 ;  /* 0x0000002710005986 */ /* 0x0001e4000c101904 */
[----:B0-----:R-:W-:Y:S05]  /*28e0*/  @!P5 EXIT ;  /* 0x000000000000d94d */ /* 0x001fea0003800000 */
[----:B------:R-:W-:Y:S01]  /*28f0*/  STG.E desc[UR4][R10.64], R19 ;  /* 0x000000130a007986 */ /* 0x000fe2000c101904 */
[----:B------:R-:W-:Y:S05]  /*2900*/  EXIT ;  /* 0x000000000000794d */ /* 0x000fea0003800000 */
.L_x_0:
[----:B------:R-:W-:-:S00]  /*2910*/  BRA `(.L_x_0) ;  /* 0xfffffffc00fc7947 */ /* 0x000fc0000383ffff */
[----:B------:R-:W-:-:S00]  /*2920*/  NOP ;  /* 0x0000000000007918 */ /* 0x000fc00000000000 */
        /* <DEDUP_REMOVED lines=13> */
.L_x_1:


//--------------------- .nv.constant0.triton_poi_fused_avg_pool2d_8 --------------------------
	.section	.nv.constant0.triton_poi_fused_avg_pool2d_8,"a",@progbits
	.sectionflags	@""
	.align	4
.nv.constant0.triton_poi_fused_avg_pool2d_8:
	.zero		552
